//
// Generated by NVIDIA NVVM Compiler
//
// Compiler Build ID: CL-36424714
// Cuda compilation tools, release 13.0, V13.0.88
// Based on NVVM 20.0.0
//

.version 9.0
.target sm_100
.address_size 64

	// .globl	_Z13knn_kernel_2dPK6float2iS1_iP6PairIFii
.extern .shared .align 16 .b8 smem_raw[];

.visible .entry _Z13knn_kernel_2dPK6float2iS1_iP6PairIFii(
	.param .u64 .ptr .align 1 _Z13knn_kernel_2dPK6float2iS1_iP6PairIFii_param_0,
	.param .u32 _Z13knn_kernel_2dPK6float2iS1_iP6PairIFii_param_1,
	.param .u64 .ptr .align 1 _Z13knn_kernel_2dPK6float2iS1_iP6PairIFii_param_2,
	.param .u32 _Z13knn_kernel_2dPK6float2iS1_iP6PairIFii_param_3,
	.param .u64 .ptr .align 1 _Z13knn_kernel_2dPK6float2iS1_iP6PairIFii_param_4,
	.param .u32 _Z13knn_kernel_2dPK6float2iS1_iP6PairIFii_param_5,
	.param .u32 _Z13knn_kernel_2dPK6float2iS1_iP6PairIFii_param_6
)
{
	.reg .pred 	%p<99>;
	.reg .b32 	%r<360>;
	.reg .b32 	%f<18>;
	.reg .b64 	%rd<18>;

	ld.param.u64 	%rd4, [_Z13knn_kernel_2dPK6float2iS1_iP6PairIFii_param_0];
	ld.param.u32 	%r137, [_Z13knn_kernel_2dPK6float2iS1_iP6PairIFii_param_1];
	ld.param.u32 	%r134, [_Z13knn_kernel_2dPK6float2iS1_iP6PairIFii_param_3];
	ld.param.u64 	%rd6, [_Z13knn_kernel_2dPK6float2iS1_iP6PairIFii_param_4];
	ld.param.u32 	%r135, [_Z13knn_kernel_2dPK6float2iS1_iP6PairIFii_param_5];
	ld.param.u32 	%r136, [_Z13knn_kernel_2dPK6float2iS1_iP6PairIFii_param_6];
	cvta.to.global.u64 	%rd1, %rd6;
	mov.u32 	%r1, %tid.x;
	and.b32  	%r359, %r1, 31;
	shr.u32 	%r3, %r1, 5;
	mov.u32 	%r4, %ntid.x;
	shr.u32 	%r5, %r4, 5;
	mov.u32 	%r138, %ctaid.x;
	mad.lo.s32 	%r6, %r5, %r138, %r3;
	setp.ge.s32 	%p9, %r6, %r137;
	@%p9 bra 	$L__BB0_106;
	shl.b32 	%r7, %r135, 1;
	setp.ne.s32 	%p10, %r359, 0;
	@%p10 bra 	$L__BB0_3;
	cvta.to.global.u64 	%rd7, %rd4;
	mul.wide.s32 	%rd8, %r6, 8;
	add.s64 	%rd9, %rd7, %rd8;
	ld.global.nc.v2.u32 	{%r319, %r320}, [%rd9];
$L__BB0_3:
	shl.b32 	%r140, %r136, 3;
	mov.u32 	%r141, smem_raw;
	add.s32 	%r12, %r141, %r140;
	mul.lo.s32 	%r142, %r7, %r3;
	shl.b32 	%r143, %r142, 3;
	add.s32 	%r13, %r12, %r143;
	shfl.sync.idx.b32	%r14|%p11, %r319, 0, 31, -1;
	shfl.sync.idx.b32	%r15|%p12, %r320, 0, 31, -1;
	setp.ge.s32 	%p13, %r359, %r135;
	@%p13 bra 	$L__BB0_15;
	not.b32 	%r144, %r359;
	add.s32 	%r16, %r135, %r144;
	shr.u32 	%r145, %r16, 5;
	add.s32 	%r17, %r145, 1;
	and.b32  	%r18, %r17, 7;
	setp.lt.u32 	%p14, %r16, 224;
	mov.u32 	%r323, %r359;
	@%p14 bra 	$L__BB0_7;
	and.b32  	%r19, %r17, 268435448;
	mov.b32 	%r322, 0;
	mov.u32 	%r323, %r359;
$L__BB0_6:
	.pragma "nounroll";
	shl.b32 	%r147, %r323, 3;
	add.s32 	%r148, %r13, %r147;
	mov.b32 	%r149, -1;
	mov.b32 	%r150, 2139095039;
	st.shared.v2.u32 	[%r148], {%r150, %r149};
	st.shared.v2.u32 	[%r148+256], {%r150, %r149};
	st.shared.v2.u32 	[%r148+512], {%r150, %r149};
	st.shared.v2.u32 	[%r148+768], {%r150, %r149};
	st.shared.v2.u32 	[%r148+1024], {%r150, %r149};
	st.shared.v2.u32 	[%r148+1280], {%r150, %r149};
	st.shared.v2.u32 	[%r148+1536], {%r150, %r149};
	st.shared.v2.u32 	[%r148+1792], {%r150, %r149};
	add.s32 	%r323, %r323, 256;
	add.s32 	%r322, %r322, 8;
	setp.ne.s32 	%p15, %r322, %r19;
	@%p15 bra 	$L__BB0_6;
$L__BB0_7:
	setp.eq.s32 	%p16, %r18, 0;
	@%p16 bra 	$L__BB0_15;
	setp.lt.u32 	%p17, %r18, 4;
	@%p17 bra 	$L__BB0_10;
	shl.b32 	%r151, %r323, 3;
	add.s32 	%r152, %r13, %r151;
	mov.b32 	%r153, -1;
	mov.b32 	%r154, 2139095039;
	st.shared.v2.u32 	[%r152], {%r154, %r153};
	st.shared.v2.u32 	[%r152+256], {%r154, %r153};
	st.shared.v2.u32 	[%r152+512], {%r154, %r153};
	st.shared.v2.u32 	[%r152+768], {%r154, %r153};
	add.s32 	%r323, %r323, 128;
$L__BB0_10:
	and.b32  	%r155, %r17, 3;
	setp.eq.s32 	%p18, %r155, 0;
	@%p18 bra 	$L__BB0_15;
	setp.eq.s32 	%p19, %r155, 1;
	@%p19 bra 	$L__BB0_13;
	shl.b32 	%r156, %r323, 3;
	add.s32 	%r157, %r13, %r156;
	mov.b32 	%r158, -1;
	mov.b32 	%r159, 2139095039;
	st.shared.v2.u32 	[%r157], {%r159, %r158};
	st.shared.v2.u32 	[%r157+256], {%r159, %r158};
	add.s32 	%r323, %r323, 64;
$L__BB0_13:
	and.b32  	%r160, %r16, 32;
	setp.ne.s32 	%p20, %r160, 0;
	@%p20 bra 	$L__BB0_15;
	shl.b32 	%r161, %r323, 3;
	add.s32 	%r162, %r13, %r161;
	mov.b32 	%r163, -1;
	mov.b32 	%r164, 2139095039;
	st.shared.v2.u32 	[%r162], {%r164, %r163};
$L__BB0_15:
	setp.ne.s32 	%p21, %r359, 0;
	mul.lo.s32 	%r165, %r5, %r135;
	shl.b32 	%r166, %r165, 4;
	add.s32 	%r167, %r12, %r166;
	shl.b32 	%r168, %r3, 2;
	add.s32 	%r29, %r167, %r168;
	@%p21 bra 	$L__BB0_17;
	mov.b32 	%r169, 0;
	st.shared.u32 	[%r29], %r169;
$L__BB0_17:
	bar.warp.sync 	-1;
	setp.lt.s32 	%p22, %r134, 1;
	@%p22 bra 	$L__BB0_68;
	shl.b32 	%r171, %r135, 3;
	add.s32 	%r30, %r13, %r171;
	mov.b32 	%r172, -1;
	shl.b32 	%r173, %r172, %r359;
	not.b32 	%r31, %r173;
	mov.b32 	%f1, %r15;
	mov.b32 	%f2, %r14;
	mov.b32 	%r326, 0;
$L__BB0_19:
	sub.s32 	%r174, %r134, %r326;
	min.s32 	%r33, %r174, %r136;
	setp.ge.s32 	%p23, %r1, %r33;
	@%p23 bra 	$L__BB0_22;
	mov.u32 	%r327, %r1;
$L__BB0_21:
	ld.param.u64 	%rd17, [_Z13knn_kernel_2dPK6float2iS1_iP6PairIFii_param_2];
	shl.b32 	%r175, %r327, 3;
	mov.u32 	%r176, smem_raw;
	add.s32 	%r177, %r176, %r175;
	add.s32 	%r178, %r327, %r326;
	cvta.to.global.u64 	%rd10, %rd17;
	mul.wide.s32 	%rd11, %r178, 8;
	add.s64 	%rd12, %rd10, %rd11;
	ld.global.nc.v2.f32 	{%f8, %f9}, [%rd12];
	st.shared.v2.f32 	[%r177], {%f8, %f9};
	add.s32 	%r327, %r327, %r4;
	setp.lt.s32 	%p24, %r327, %r33;
	@%p24 bra 	$L__BB0_21;
$L__BB0_22:
	bar.sync 	0;
	setp.ge.s32 	%p25, %r359, %r33;
	@%p25 bra 	$L__BB0_67;
	mov.u32 	%r328, %r359;
$L__BB0_24:
	shl.b32 	%r179, %r328, 3;
	mov.u32 	%r180, smem_raw;
	add.s32 	%r181, %r180, %r179;
	ld.shared.v2.f32 	{%f10, %f11}, [%r181];
	sub.f32 	%f12, %f10, %f2;
	sub.f32 	%f13, %f11, %f1;
	mul.f32 	%f14, %f13, %f13;
	fma.rn.f32 	%f3, %f12, %f12, %f14;
	ld.shared.f32 	%f15, [%r30+-8];
	setp.lt.f32 	%p97, %f3, %f15;
	mov.b32 	%r182, -1;
	vote.sync.ballot.b32 	%r329, %p97, %r182;
	setp.eq.s32 	%p27, %r329, 0;
	@%p27 bra 	$L__BB0_66;
	add.s32 	%r38, %r328, %r326;
$L__BB0_26:
	setp.ne.s32 	%p28, %r359, 0;
	mov.b32 	%r330, 0;
	@%p28 bra 	$L__BB0_28;
	ld.shared.u32 	%r330, [%r29];
$L__BB0_28:
	shfl.sync.idx.b32	%r184|%p29, %r330, 0, 31, -1;
	sub.s32 	%r42, %r135, %r184;
	setp.gt.s32 	%p30, %r42, 0;
	@%p30 bra 	$L__BB0_57;
	setp.ne.s32 	%p39, %r359, 0;
	mov.b32 	%r331, 0;
	@%p39 bra 	$L__BB0_31;
	ld.shared.u32 	%r331, [%r29];
$L__BB0_31:
	shfl.sync.idx.b32	%r45|%p40, %r331, 0, 31, -1;
	add.s32 	%r334, %r45, %r359;
	setp.ge.s32 	%p41, %r334, %r135;
	@%p41 bra 	$L__BB0_43;
	add.s32 	%r199, %r334, 32;
	max.s32 	%r200, %r135, %r199;
	not.b32 	%r201, %r359;
	add.s32 	%r202, %r200, %r201;
	sub.s32 	%r47, %r202, %r45;
	shr.u32 	%r203, %r47, 5;
	add.s32 	%r48, %r203, 1;
	and.b32  	%r49, %r48, 7;
	setp.lt.u32 	%p42, %r47, 224;
	@%p42 bra 	$L__BB0_35;
	and.b32  	%r50, %r48, 268435448;
	mov.b32 	%r333, 0;
$L__BB0_34:
	.pragma "nounroll";
	shl.b32 	%r205, %r334, 3;
	add.s32 	%r206, %r30, %r205;
	mov.b32 	%r207, -1;
	mov.b32 	%r208, 2139095039;
	st.shared.v2.u32 	[%r206], {%r208, %r207};
	st.shared.v2.u32 	[%r206+256], {%r208, %r207};
	st.shared.v2.u32 	[%r206+512], {%r208, %r207};
	st.shared.v2.u32 	[%r206+768], {%r208, %r207};
	st.shared.v2.u32 	[%r206+1024], {%r208, %r207};
	st.shared.v2.u32 	[%r206+1280], {%r208, %r207};
	st.shared.v2.u32 	[%r206+1536], {%r208, %r207};
	st.shared.v2.u32 	[%r206+1792], {%r208, %r207};
	add.s32 	%r334, %r334, 256;
	add.s32 	%r333, %r333, 8;
	setp.ne.s32 	%p43, %r333, %r50;
	@%p43 bra 	$L__BB0_34;
$L__BB0_35:
	setp.eq.s32 	%p44, %r49, 0;
	@%p44 bra 	$L__BB0_43;
	setp.lt.u32 	%p45, %r49, 4;
	@%p45 bra 	$L__BB0_38;
	shl.b32 	%r209, %r334, 3;
	add.s32 	%r210, %r30, %r209;
	mov.b32 	%r211, -1;
	mov.b32 	%r212, 2139095039;
	st.shared.v2.u32 	[%r210], {%r212, %r211};
	st.shared.v2.u32 	[%r210+256], {%r212, %r211};
	st.shared.v2.u32 	[%r210+512], {%r212, %r211};
	st.shared.v2.u32 	[%r210+768], {%r212, %r211};
	add.s32 	%r334, %r334, 128;
$L__BB0_38:
	and.b32  	%r213, %r48, 3;
	setp.eq.s32 	%p46, %r213, 0;
	@%p46 bra 	$L__BB0_43;
	setp.eq.s32 	%p47, %r213, 1;
	@%p47 bra 	$L__BB0_41;
	shl.b32 	%r214, %r334, 3;
	add.s32 	%r215, %r30, %r214;
	mov.b32 	%r216, -1;
	mov.b32 	%r217, 2139095039;
	st.shared.v2.u32 	[%r215], {%r217, %r216};
	st.shared.v2.u32 	[%r215+256], {%r217, %r216};
	add.s32 	%r334, %r334, 64;
$L__BB0_41:
	and.b32  	%r218, %r47, 32;
	setp.ne.s32 	%p48, %r218, 0;
	@%p48 bra 	$L__BB0_43;
	shl.b32 	%r219, %r334, 3;
	add.s32 	%r220, %r30, %r219;
	mov.b32 	%r221, -1;
	mov.b32 	%r222, 2139095039;
	st.shared.v2.u32 	[%r220], {%r222, %r221};
$L__BB0_43:
	setp.lt.s32 	%p49, %r135, 1;
	bar.warp.sync 	-1;
	@%p49 bra 	$L__BB0_54;
	mov.b32 	%r337, 2;
$L__BB0_45:
	shr.s32 	%r338, %r337, 1;
	setp.lt.s32 	%p50, %r338, 1;
	@%p50 bra 	$L__BB0_53;
$L__BB0_46:
	setp.ge.s32 	%p51, %r359, %r7;
	@%p51 bra 	$L__BB0_52;
	mov.u32 	%r339, %r359;
$L__BB0_48:
	xor.b32  	%r64, %r339, %r338;
	setp.le.u32 	%p52, %r64, %r339;
	@%p52 bra 	$L__BB0_51;
	and.b32  	%r224, %r339, %r337;
	setp.eq.s32 	%p53, %r224, 0;
	shl.b32 	%r225, %r339, 3;
	add.s32 	%r65, %r13, %r225;
	ld.shared.f32 	%f4, [%r65];
	shl.b32 	%r226, %r64, 3;
	add.s32 	%r66, %r13, %r226;
	ld.shared.f32 	%f5, [%r66];
	setp.gt.f32 	%p54, %f4, %f5;
	setp.lt.f32 	%p55, %f4, %f5;
	selp.u32 	%r227, -1, 0, %p55;
	selp.u32 	%r228, -1, 0, %p54;
	selp.b32 	%r229, %r228, %r227, %p53;
	and.b32  	%r230, %r229, 1;
	setp.eq.b32 	%p56, %r230, 1;
	not.pred 	%p57, %p56;
	@%p57 bra 	$L__BB0_51;
	ld.shared.u32 	%r231, [%r65+4];
	ld.shared.u32 	%r232, [%r66+4];
	mov.b32 	%r233, %f5;
	st.shared.v2.u32 	[%r65], {%r233, %r232};
	mov.b32 	%r234, %f4;
	st.shared.v2.u32 	[%r66], {%r234, %r231};
$L__BB0_51:
	add.s32 	%r339, %r339, 32;
	setp.lt.s32 	%p58, %r339, %r7;
	@%p58 bra 	$L__BB0_48;
$L__BB0_52:
	bar.warp.sync 	-1;
	shr.u32 	%r68, %r338, 1;
	setp.gt.u32 	%p59, %r338, 1;
	mov.u32 	%r338, %r68;
	@%p59 bra 	$L__BB0_46;
$L__BB0_53:
	shl.b32 	%r337, %r337, 1;
	setp.le.s32 	%p60, %r337, %r7;
	@%p60 bra 	$L__BB0_45;
$L__BB0_54:
	setp.ne.s32 	%p61, %r359, 0;
	bar.warp.sync 	-1;
	@%p61 bra 	$L__BB0_56;
	mov.b32 	%r235, 0;
	st.shared.u32 	[%r29], %r235;
$L__BB0_56:
	bar.warp.sync 	-1;
	ld.shared.f32 	%f16, [%r30+-8];
	setp.lt.f32 	%p62, %f3, %f16;
	and.pred  	%p97, %p97, %p62;
	mov.b32 	%r236, -1;
	vote.sync.ballot.b32 	%r329, %p97, %r236;
	bra.uni 	$L__BB0_65;
$L__BB0_57:
	setp.ne.s32 	%p31, %r359, 0;
	popc.b32 	%r71, %r329;
	min.u32 	%r72, %r71, %r42;
	and.b32  	%r186, %r329, %r31;
	popc.b32 	%r73, %r186;
	mov.b32 	%r340, 0;
	@%p31 bra 	$L__BB0_59;
	ld.shared.u32 	%r340, [%r29];
$L__BB0_59:
	shfl.sync.idx.b32	%r76|%p32, %r340, 0, 31, -1;
	setp.ge.u32 	%p33, %r73, %r72;
	not.pred 	%p34, %p97;
	or.pred  	%p35, %p34, %p33;
	@%p35 bra 	$L__BB0_61;
	add.s32 	%r189, %r73, %r135;
	add.s32 	%r190, %r189, %r76;
	shl.b32 	%r191, %r190, 3;
	add.s32 	%r192, %r13, %r191;
	mov.b32 	%r193, %f3;
	st.shared.v2.u32 	[%r192], {%r193, %r38};
$L__BB0_61:
	bar.warp.sync 	-1;
	@%p31 bra 	$L__BB0_63;
	add.s32 	%r194, %r76, %r72;
	st.shared.u32 	[%r29], %r194;
$L__BB0_63:
	bar.warp.sync 	-1;
	setp.ge.u32 	%p37, %r42, %r71;
	@%p37 bra 	$L__BB0_66;
	setp.ge.u32 	%p38, %r73, %r72;
	and.pred  	%p97, %p97, %p38;
	mov.b32 	%r197, -1;
	vote.sync.ballot.b32 	%r329, %p97, %r197;
$L__BB0_65:
	setp.ne.s32 	%p63, %r329, 0;
	@%p63 bra 	$L__BB0_26;
$L__BB0_66:
	add.s32 	%r328, %r328, 32;
	setp.lt.s32 	%p64, %r328, %r33;
	@%p64 bra 	$L__BB0_24;
$L__BB0_67:
	bar.warp.sync 	-1;
	bar.sync 	0;
	add.s32 	%r326, %r326, %r136;
	setp.lt.s32 	%p65, %r326, %r134;
	@%p65 bra 	$L__BB0_19;
$L__BB0_68:
	setp.ne.s32 	%p66, %r359, 0;
	mov.b32 	%r342, 0;
	@%p66 bra 	$L__BB0_70;
	ld.shared.u32 	%r342, [%r29];
$L__BB0_70:
	shfl.sync.idx.b32	%r238|%p67, %r342, 0, 31, -1;
	setp.lt.s32 	%p68, %r238, 1;
	@%p68 bra 	$L__BB0_99;
	setp.ne.s32 	%p69, %r359, 0;
	mov.b32 	%r343, 0;
	@%p69 bra 	$L__BB0_73;
	ld.shared.u32 	%r343, [%r29];
$L__BB0_73:
	shfl.sync.idx.b32	%r86|%p70, %r343, 0, 31, -1;
	add.s32 	%r346, %r86, %r359;
	setp.ge.s32 	%p71, %r346, %r135;
	@%p71 bra 	$L__BB0_85;
	add.s32 	%r240, %r346, 32;
	max.s32 	%r241, %r135, %r240;
	not.b32 	%r242, %r86;
	add.s32 	%r243, %r241, %r242;
	sub.s32 	%r88, %r243, %r359;
	shr.u32 	%r244, %r88, 5;
	add.s32 	%r89, %r244, 1;
	and.b32  	%r90, %r89, 7;
	setp.lt.u32 	%p72, %r88, 224;
	@%p72 bra 	$L__BB0_77;
	and.b32  	%r91, %r89, 268435448;
	mov.b32 	%r345, 0;
$L__BB0_76:
	.pragma "nounroll";
	add.s32 	%r246, %r346, %r135;
	shl.b32 	%r247, %r246, 3;
	add.s32 	%r248, %r13, %r247;
	mov.b32 	%r249, -1;
	mov.b32 	%r250, 2139095039;
	st.shared.v2.u32 	[%r248], {%r250, %r249};
	st.shared.v2.u32 	[%r248+256], {%r250, %r249};
	st.shared.v2.u32 	[%r248+512], {%r250, %r249};
	st.shared.v2.u32 	[%r248+768], {%r250, %r249};
	st.shared.v2.u32 	[%r248+1024], {%r250, %r249};
	st.shared.v2.u32 	[%r248+1280], {%r250, %r249};
	st.shared.v2.u32 	[%r248+1536], {%r250, %r249};
	st.shared.v2.u32 	[%r248+1792], {%r250, %r249};
	add.s32 	%r346, %r346, 256;
	add.s32 	%r345, %r345, 8;
	setp.ne.s32 	%p73, %r345, %r91;
	@%p73 bra 	$L__BB0_76;
$L__BB0_77:
	setp.eq.s32 	%p74, %r90, 0;
	@%p74 bra 	$L__BB0_85;
	setp.lt.u32 	%p75, %r90, 4;
	@%p75 bra 	$L__BB0_80;
	add.s32 	%r251, %r346, %r135;
	shl.b32 	%r252, %r251, 3;
	add.s32 	%r253, %r13, %r252;
	mov.b32 	%r254, -1;
	mov.b32 	%r255, 2139095039;
	st.shared.v2.u32 	[%r253], {%r255, %r254};
	st.shared.v2.u32 	[%r253+256], {%r255, %r254};
	st.shared.v2.u32 	[%r253+512], {%r255, %r254};
	st.shared.v2.u32 	[%r253+768], {%r255, %r254};
	add.s32 	%r346, %r346, 128;
$L__BB0_80:
	and.b32  	%r256, %r89, 3;
	setp.eq.s32 	%p76, %r256, 0;
	@%p76 bra 	$L__BB0_85;
	setp.eq.s32 	%p77, %r256, 1;
	@%p77 bra 	$L__BB0_83;
	add.s32 	%r257, %r346, %r135;
	shl.b32 	%r258, %r257, 3;
	add.s32 	%r259, %r13, %r258;
	mov.b32 	%r260, -1;
	mov.b32 	%r261, 2139095039;
	st.shared.v2.u32 	[%r259], {%r261, %r260};
	st.shared.v2.u32 	[%r259+256], {%r261, %r260};
	add.s32 	%r346, %r346, 64;
$L__BB0_83:
	and.b32  	%r262, %r88, 32;
	setp.ne.s32 	%p78, %r262, 0;
	@%p78 bra 	$L__BB0_85;
	add.s32 	%r263, %r346, %r135;
	shl.b32 	%r264, %r263, 3;
	add.s32 	%r265, %r13, %r264;
	mov.b32 	%r266, -1;
	mov.b32 	%r267, 2139095039;
	st.shared.v2.u32 	[%r265], {%r267, %r266};
$L__BB0_85:
	bar.warp.sync 	-1;
	setp.lt.s32 	%p79, %r135, 1;
	@%p79 bra 	$L__BB0_96;
	mul.lo.s32 	%r269, %r135, %r3;
	shl.b32 	%r270, %r269, 4;
	shl.b32 	%r271, %r136, 3;
	add.s32 	%r272, %r270, %r271;
	shl.b32 	%r273, %r359, 3;
	add.s32 	%r274, %r272, %r273;
	mov.u32 	%r275, smem_raw;
	add.s32 	%r101, %r275, %r274;
	mov.b32 	%r349, 2;
$L__BB0_87:
	shr.s32 	%r350, %r349, 1;
	setp.lt.s32 	%p80, %r350, 1;
	@%p80 bra 	$L__BB0_95;
$L__BB0_88:
	setp.ge.s32 	%p81, %r359, %r7;
	@%p81 bra 	$L__BB0_94;
	mov.u32 	%r351, %r101;
	mov.u32 	%r352, %r359;
$L__BB0_90:
	xor.b32  	%r107, %r352, %r350;
	setp.le.u32 	%p82, %r107, %r352;
	@%p82 bra 	$L__BB0_93;
	and.b32  	%r276, %r352, %r349;
	setp.eq.s32 	%p83, %r276, 0;
	ld.shared.f32 	%f6, [%r351];
	shl.b32 	%r277, %r107, 3;
	add.s32 	%r108, %r13, %r277;
	ld.shared.f32 	%f7, [%r108];
	setp.gt.f32 	%p84, %f6, %f7;
	setp.lt.f32 	%p85, %f6, %f7;
	selp.u32 	%r278, -1, 0, %p85;
	selp.u32 	%r279, -1, 0, %p84;
	selp.b32 	%r280, %r279, %r278, %p83;
	and.b32  	%r281, %r280, 1;
	setp.eq.b32 	%p86, %r281, 1;
	not.pred 	%p87, %p86;
	@%p87 bra 	$L__BB0_93;
	ld.shared.u32 	%r282, [%r351+4];
	ld.shared.u32 	%r283, [%r108+4];
	mov.b32 	%r284, %f7;
	st.shared.v2.u32 	[%r351], {%r284, %r283};
	mov.b32 	%r285, %f6;
	st.shared.v2.u32 	[%r108], {%r285, %r282};
$L__BB0_93:
	add.s32 	%r352, %r352, 32;
	add.s32 	%r351, %r351, 256;
	setp.lt.s32 	%p88, %r352, %r7;
	@%p88 bra 	$L__BB0_90;
$L__BB0_94:
	bar.warp.sync 	-1;
	shr.u32 	%r111, %r350, 1;
	setp.gt.u32 	%p89, %r350, 1;
	mov.u32 	%r350, %r111;
	@%p89 bra 	$L__BB0_88;
$L__BB0_95:
	shl.b32 	%r349, %r349, 1;
	setp.le.s32 	%p90, %r349, %r7;
	@%p90 bra 	$L__BB0_87;
$L__BB0_96:
	setp.ne.s32 	%p91, %r359, 0;
	bar.warp.sync 	-1;
	@%p91 bra 	$L__BB0_98;
	mov.b32 	%r286, 0;
	st.shared.u32 	[%r29], %r286;
$L__BB0_98:
	bar.warp.sync 	-1;
$L__BB0_99:
	setp.ge.s32 	%p92, %r359, %r135;
	bar.warp.sync 	-1;
	@%p92 bra 	$L__BB0_106;
	mul.lo.s32 	%r113, %r135, %r6;
	not.b32 	%r287, %r359;
	add.s32 	%r114, %r135, %r287;
	and.b32  	%r288, %r114, 96;
	setp.eq.s32 	%p93, %r288, 96;
	@%p93 bra 	$L__BB0_103;
	shr.u32 	%r289, %r114, 5;
	add.s32 	%r290, %r289, 1;
	and.b32  	%r291, %r290, 3;
	add.s64 	%rd2, %rd1, 4;
	add.s32 	%r355, %r113, %r359;
	mul.lo.s32 	%r292, %r135, %r3;
	shl.b32 	%r293, %r292, 4;
	shl.b32 	%r294, %r136, 3;
	add.s32 	%r295, %r293, %r294;
	shl.b32 	%r296, %r359, 3;
	add.s32 	%r297, %r295, %r296;
	mov.u32 	%r298, smem_raw;
	add.s32 	%r354, %r298, %r297;
	neg.s32 	%r353, %r291;
	shl.b32 	%r299, %r290, 5;
	and.b32  	%r300, %r299, 96;
	or.b32  	%r359, %r300, %r359;
$L__BB0_102:
	.pragma "nounroll";
	mul.wide.s32 	%rd13, %r355, 8;
	add.s64 	%rd14, %rd2, %rd13;
	ld.shared.v2.u32 	{%r301, %r302}, [%r354];
	st.global.u32 	[%rd14+-4], %r302;
	st.global.u32 	[%rd14], %r301;
	add.s32 	%r355, %r355, 32;
	add.s32 	%r354, %r354, 256;
	add.s32 	%r353, %r353, 1;
	setp.ne.s32 	%p94, %r353, 0;
	@%p94 bra 	$L__BB0_102;
$L__BB0_103:
	setp.lt.u32 	%p95, %r114, 96;
	@%p95 bra 	$L__BB0_106;
	add.s64 	%rd3, %rd1, 512;
	add.s32 	%r358, %r359, %r113;
	mul.lo.s32 	%r303, %r135, %r3;
	shl.b32 	%r304, %r303, 4;
	shl.b32 	%r305, %r359, 3;
	add.s32 	%r306, %r304, %r305;
	shl.b32 	%r307, %r136, 3;
	add.s32 	%r308, %r306, %r307;
	mov.u32 	%r309, smem_raw;
	add.s32 	%r310, %r308, %r309;
	add.s32 	%r357, %r310, 512;
$L__BB0_105:
	mul.wide.s32 	%rd15, %r358, 8;
	add.s64 	%rd16, %rd3, %rd15;
	ld.shared.v2.u32 	{%r311, %r312}, [%r357+-512];
	st.global.u32 	[%rd16+-512], %r312;
	st.global.u32 	[%rd16+-508], %r311;
	ld.shared.v2.u32 	{%r313, %r314}, [%r357+-256];
	st.global.u32 	[%rd16+-256], %r314;
	st.global.u32 	[%rd16+-252], %r313;
	ld.shared.v2.u32 	{%r315, %r316}, [%r357];
	st.global.u32 	[%rd16], %r316;
	st.global.u32 	[%rd16+4], %r315;
	ld.shared.v2.u32 	{%r317, %r318}, [%r357+256];
	st.global.u32 	[%rd16+256], %r318;
	st.global.u32 	[%rd16+260], %r317;
	add.s32 	%r359, %r359, 128;
	add.s32 	%r358, %r358, 128;
	add.s32 	%r357, %r357, 1024;
	setp.lt.s32 	%p96, %r359, %r135;
	@%p96 bra 	$L__BB0_105;
$L__BB0_106:
	ret;

}


// ===== COMPILED SASS (sm_100) =====

	.target	sm_100

	.elftype	@"ET_EXEC"


//--------------------- .note.nv.tkinfo           --------------------------
	.section	.note.nv.tkinfo,"",@"SHT_NOTE"
	.sectionflags	@"SHF_NOTE_NV_TKINFO"
	.tkinfo
        /*0018*/ 	.word	0x00000002
        /*0030*/ 	.string	""
        /*0030*/ 	.string	"ptxas"
        /*0030*/ 	.string	"Cuda compilation tools, release 13.0, V13.0.88"
        /*0030*/ 	.string	"Build cuda_13.0.r13.0/compiler.36424714_0"
        /*0030*/ 	.string	"-arch sm_100 -m 64 "



//--------------------- .note.nv.cuinfo           --------------------------
	.section	.note.nv.cuinfo,"",@"SHT_NOTE"
	.sectionflags	@"SHF_NOTE_NV_CUINFO"
        /*0018*/ 	.short	0x0002
        /*001a*/ 	.short	0x0064
        /*001c*/ 	.short	0x0082
	.zero		2


//--------------------- .nv.info                  --------------------------
	.section	.nv.info,"",@"SHT_CUDA_INFO"
	.align	4


	//----- nvinfo : EIATTR_REGCOUNT
	.align		4
        /*0000*/ 	.byte	0x04, 0x2f
        /*0002*/ 	.short	(.L_1 - .L_0)
	.align		4
.L_0:
        /*0004*/ 	.word	index@(_Z13knn_kernel_2dPK6float2iS1_iP6PairIFii)
        /*0008*/ 	.word	0x00000020


	//----- nvinfo : EIATTR_FRAME_SIZE
	.align		4
.L_1:
        /*000c*/ 	.byte	0x04, 0x11
        /*000e*/ 	.short	(.L_3 - .L_2)
	.align		4
.L_2:
        /*0010*/ 	.word	index@(_Z13knn_kernel_2dPK6float2iS1_iP6PairIFii)
        /*0014*/ 	.word	0x00000000


	//----- nvinfo : EIATTR_MIN_STACK_SIZE
	.align		4
.L_3:
        /*0018*/ 	.byte	0x04, 0x12
        /*001a*/ 	.short	(.L_5 - .L_4)
	.align		4
.L_4:
        /*001c*/ 	.word	index@(_Z13knn_kernel_2dPK6float2iS1_iP6PairIFii)
        /*0020*/ 	.word	0x00000000
.L_5:


//--------------------- .nv.compat                --------------------------
	.section	.nv.compat,"",@"SHT_CUDA_COMPAT_INFO"
	.align	4
        /*0000*/ 	.byte	0x02, 0x09, 0x00, 0x00, 0x02, 0x02, 0x01, 0x00, 0x02, 0x05, 0x05, 0x00, 0x03, 0x07, 0x01, 0x01
        /*0010*/ 	.byte	0x02, 0x03, 0x00, 0x00, 0x02, 0x06, 0x01, 0x00, 0x04, 0x0b, 0x08, 0x00, 0x09, 0x00, 0x00, 0x00
        /*0020*/ 	.byte	0x00, 0x00, 0x00, 0x00


//--------------------- .nv.info._Z13knn_kernel_2dPK6float2iS1_iP6PairIFii --------------------------
	.section	.nv.info._Z13knn_kernel_2dPK6float2iS1_iP6PairIFii,"",@"SHT_CUDA_INFO"
	.sectionflags	@""
	.align	4


	//----- nvinfo : EIATTR_CUDA_API_VERSION
	.align		4
        /*0000*/ 	.byte	0x04, 0x37
        /*0002*/ 	.short	(.L_7 - .L_6)
.L_6:
        /*0004*/ 	.word	0x00000082


	//----- nvinfo : EIATTR_KPARAM_INFO
	.align		4
.L_7:
        /*0008*/ 	.byte	0x04, 0x17
        /*000a*/ 	.short	(.L_9 - .L_8)
.L_8:
        /*000c*/ 	.word	0x00000000
        /*0010*/ 	.short	0x0006
        /*0012*/ 	.short	0x002c
        /*0014*/ 	.byte	0x00, 0xf0, 0x11, 0x00


	//----- nvinfo : EIATTR_KPARAM_INFO
	.align		4
.L_9:
        /*0018*/ 	.byte	0x04, 0x17
        /*001a*/ 	.short	(.L_11 - .L_10)
.L_10:
        /*001c*/ 	.word	0x00000000
        /*0020*/ 	.short	0x0005
        /*0022*/ 	.short	0x0028
        /*0024*/ 	.byte	0x00, 0xf0, 0x11, 0x00


	//----- nvinfo : EIATTR_KPARAM_INFO
	.align		4
.L_11:
        /*0028*/ 	.byte	0x04, 0x17
        /*002a*/ 	.short	(.L_13 - .L_12)
.L_12:
        /*002c*/ 	.word	0x00000000
        /*0030*/ 	.short	0x0004
        /*0032*/ 	.short	0x0020
        /*0034*/ 	.byte	0x00, 0xf5, 0x21, 0x00


	//----- nvinfo : EIATTR_KPARAM_INFO
	.align		4
.L_13:
        /*0038*/ 	.byte	0x04, 0x17
        /*003a*/ 	.short	(.L_15 - .L_14)
.L_14:
        /*003c*/ 	.word	0x00000000
        /*0040*/ 	.short	0x0003
        /*0042*/ 	.short	0x0018
        /*0044*/ 	.byte	0x00, 0xf0, 0x11, 0x00


	//----- nvinfo : EIATTR_KPARAM_INFO
	.align		4
.L_15:
        /*0048*/ 	.byte	0x04, 0x17
        /*004a*/ 	.short	(.L_17 - .L_16)
.L_16:
        /*004c*/ 	.word	0x00000000
        /*0050*/ 	.short	0x0002
        /*0052*/ 	.short	0x0010
        /*0054*/ 	.byte	0x00, 0xf5, 0x21, 0x00


	//----- nvinfo : EIATTR_KPARAM_INFO
	.align		4
.L_17:
        /*0058*/ 	.byte	0x04, 0x17
        /*005a*/ 	.short	(.L_19 - .L_18)
.L_18:
        /*005c*/ 	.word	0x00000000
        /*0060*/ 	.short	0x0001
        /*0062*/ 	.short	0x0008
        /*0064*/ 	.byte	0x00, 0xf0, 0x11, 0x00


	//----- nvinfo : EIATTR_KPARAM_INFO
	.align		4
.L_19:
        /*0068*/ 	.byte	0x04, 0x17
        /*006a*/ 	.short	(.L_21 - .L_20)
.L_20:
        /*006c*/ 	.word	0x00000000
        /*0070*/ 	.short	0x0000
        /*0072*/ 	.short	0x0000
        /*0074*/ 	.byte	0x00, 0xf5, 0x21, 0x00


	//----- nvinfo : EIATTR_SPARSE_MMA_MASK
	.align		4
.L_21:
        /*0078*/ 	.byte	0x03, 0x50
        /*007a*/ 	.short	0x0000


	//----- nvinfo : EIATTR_MAXREG_COUNT
	.align		4
        /*007c*/ 	.byte	0x03, 0x1b
        /*007e*/ 	.short	0x00ff


	//----- nvinfo : EIATTR_NUM_BARRIERS
	.align		4
        /*0080*/ 	.byte	0x02, 0x4c
        /*0082*/ 	.byte	0x01
	.zero		1


	//----- nvinfo : EIATTR_MERCURY_ISA_VERSION
	.align		4
        /*0084*/ 	.byte	0x03, 0x5f
        /*0086*/ 	.short	0x0101


	//----- nvinfo : EIATTR_COOP_GROUP_MASK_REGIDS
	.align		4
        /*0088*/ 	.byte	0x04, 0x29
        /*008a*/ 	.short	(.L_23 - .L_22)


	//   ....[0]....
.L_22:
        /*008c*/ 	.word	0xffffffff


	//   ....[1]....
        /*0090*/ 	.word	0xffffffff


	//   ....[2]....
        /*0094*/ 	.word	0xffffffff


	//   ....[3]....
        /*0098*/ 	.word	0xffffffff


	//   ....[4]....
        /*009c*/ 	.word	0xffffffff


	//   ....[5]....
        /*00a0*/ 	.word	0xffffffff


	//   ....[6]....
        /*00a4*/ 	.word	0xffffffff


	//   ....[7]....
        /*00a8*/ 	.word	0xffffffff


	//   ....[8]....
        /*00ac*/ 	.word	0xffffffff


	//   ....[9]....
        /*00b0*/ 	.word	0xffffffff


	//   ....[10]....
        /*00b4*/ 	.word	0xffffffff


	//   ....[11]....
        /*00b8*/ 	.word	0xffffffff


	//   ....[12]....
        /*00bc*/ 	.word	0xffffffff


	//   ....[13]....
        /*00c0*/ 	.word	0xffffffff


	//   ....[14]....
        /*00c4*/ 	.word	0xffffffff


	//   ....[15]....
        /*00c8*/ 	.word	0xffffffff


	//   ....[16]....
        /*00cc*/ 	.word	0xffffffff


	//   ....[17]....
        /*00d0*/ 	.word	0xffffffff


	//   ....[18]....
        /*00d4*/ 	.word	0xffffffff


	//   ....[19]....
        /*00d8*/ 	.word	0xffffffff


	//   ....[20]....
        /*00dc*/ 	.word	0xffffffff


	//   ....[21]....
        /*00e0*/ 	.word	0xffffffff


	//   ....[22]....
        /*00e4*/ 	.word	0xffffffff


	//   ....[23]....
        /*00e8*/ 	.word	0x05000017


	//   ....[24]....
        /*00ec*/ 	.word	0x05000017


	//   ....[25]....
        /*00f0*/ 	.word	0x05000017


	//   ....[26]....
        /*00f4*/ 	.word	0x05000017


	//   ....[27]....
        /*00f8*/ 	.word	0x05000017


	//   ....[28]....
        /*00fc*/ 	.word	0x05000017


	//   ....[29]....
        /*0100*/ 	.word	0x05000017


	//   ....[30]....
        /*0104*/ 	.word	0x05000017


	//   ....[31]....
        /*0108*/ 	.word	0x05000017


	//   ....[32]....
        /*010c*/ 	.word	0x05000017


	//   ....[33]....
        /*0110*/ 	.word	0x05000017


	//   ....[34]....
        /*0114*/ 	.word	0x05000017


	//   ....[35]....
        /*0118*/ 	.word	0x05000017


	//----- nvinfo : EIATTR_COOP_GROUP_INSTR_OFFSETS
	.align		4
.L_23:
        /*011c*/ 	.byte	0x04, 0x28
        /*011e*/ 	.short	(.L_25 - .L_24)


	//   ....[0]....
.L_24:
        /*0120*/ 	.word	0x000001b0


	//   ....[1]....
        /*0124*/ 	.word	0x000001c0


	//   ....[2]....
        /*0128*/ 	.word	0x000005a0


	//   ....[3]....
        /*012c*/ 	.word	0x00000870


	//   ....[4]....
        /*0130*/ 	.word	0x00000920


	//   ....[5]....
        /*0134*/ 	.word	0x000009b0


	//   ....[6]....
        /*0138*/ 	.word	0x00000d70


	//   ....[7]....
        /*013c*/ 	.word	0x00000fa0


	//   ....[8]....
        /*0140*/ 	.word	0x00001040


	//   ....[9]....
        /*0144*/ 	.word	0x00001060


	//   ....[10]....
        /*0148*/ 	.word	0x00001090


	//   ....[11]....
        /*014c*/ 	.word	0x00001130


	//   ....[12]....
        /*0150*/ 	.word	0x00001190


	//   ....[13]....
        /*0154*/ 	.word	0x000011b0


	//   ....[14]....
        /*0158*/ 	.word	0x00001210


	//   ....[15]....
        /*015c*/ 	.word	0x000012a0


	//   ....[16]....
        /*0160*/ 	.word	0x00001370


	//   ....[17]....
        /*0164*/ 	.word	0x000013e0


	//   ....[18]....
        /*0168*/ 	.word	0x000017f0


	//   ....[19]....
        /*016c*/ 	.word	0x00001a80


	//   ....[20]....
        /*0170*/ 	.word	0x00001b00


	//   ....[21]....
        /*0174*/ 	.word	0x00001b20


	//   ....[22]....
        /*0178*/ 	.word	0x00001b50


	//   ....[23]....
        /*017c*/ 	.word	0x00002660


	//   ....[24]....
        /*0180*/ 	.word	0x00002710


	//   ....[25]....
        /*0184*/ 	.word	0x000027c0


	//   ....[26]....
        /*0188*/ 	.word	0x00002840


	//   ....[27]....
        /*018c*/ 	.word	0x000028b0


	//   ....[28]....
        /*0190*/ 	.word	0x00002920


	//   ....[29]....
        /*0194*/ 	.word	0x00002980


	//   ....[30]....
        /*0198*/ 	.word	0x000029e0


	//   ....[31]....
        /*019c*/ 	.word	0x00002a60


	//   ....[32]....
        /*01a0*/ 	.word	0x00002b00


	//   ....[33]....
        /*01a4*/ 	.word	0x00002b40


	//   ....[34]....
        /*01a8*/ 	.word	0x00002bb0


	//   ....[35]....
        /*01ac*/ 	.word	0x00002c20


	//----- nvinfo : EIATTR_VRC_CTA_INIT_COUNT
	.align		4
.L_25:
        /*01b0*/ 	.byte	0x02, 0x4a
	.zero		1
	.zero		1


	//----- nvinfo : EIATTR_EXIT_INSTR_OFFSETS
	.align		4
        /*01b4*/ 	.byte	0x04, 0x1c
        /*01b6*/ 	.short	(.L_27 - .L_26)


	//   ....[0]....
.L_26:
        /*01b8*/ 	.word	0x00000090


	//   ....[1]....
        /*01bc*/ 	.word	0x00001b60


	//   ....[2]....
        /*01c0*/ 	.word	0x00001dd0


	//   ....[3]....
        /*01c4*/ 	.word	0x00002530


	//   ....[4]....
        /*01c8*/ 	.word	0x00002610


	//----- nvinfo : EIATTR_CRS_STACK_SIZE
	.align		4
.L_27:
        /*01cc*/ 	.byte	0x04, 0x1e
        /*01ce*/ 	.short	(.L_29 - .L_28)
.L_28:
        /*01d0*/ 	.word	0x00000000


	//----- nvinfo : EIATTR_CBANK_PARAM_SIZE
	.align		4
.L_29:
        /*01d4*/ 	.byte	0x03, 0x19
        /*01d6*/ 	.short	0x0030


	//----- nvinfo : EIATTR_PARAM_CBANK
	.align		4
        /*01d8*/ 	.byte	0x04, 0x0a
        /*01da*/ 	.short	(.L_31 - .L_30)
	.align		4
.L_30:
        /*01dc*/ 	.word	index@(.nv.constant0._Z13knn_kernel_2dPK6float2iS1_iP6PairIFii)
        /*01e0*/ 	.short	0x0380
        /*01e2*/ 	.short	0x0030


	//----- nvinfo : EIATTR_SW_WAR
	.align		4
.L_31:
        /*01e4*/ 	.byte	0x04, 0x36
        /*01e6*/ 	.short	(.L_33 - .L_32)
.L_32:
        /*01e8*/ 	.word	0x00000008
.L_33:


//--------------------- .nv.callgraph             --------------------------
	.section	.nv.callgraph,"",@"SHT_CUDA_CALLGRAPH"
	.align	4
	.sectionentsize	8
	.align		4
        /*0000*/ 	.word	0x00000000
	.align		4
        /*0004*/ 	.word	0xffffffff
	.align		4
        /*0008*/ 	.word	0x00000000
	.align		4
        /*000c*/ 	.word	0xfffffffe
	.align		4
        /*0010*/ 	.word	0x00000000
	.align		4
        /*0014*/ 	.word	0xfffffffd
	.align		4
        /*0018*/ 	.word	0x00000000
	.align		4
        /*001c*/ 	.word	0xfffffffc


//--------------------- .text._Z13knn_kernel_2dPK6float2iS1_iP6PairIFii --------------------------
	.section	.text._Z13knn_kernel_2dPK6float2iS1_iP6PairIFii,"ax",@progbits
	.align	128
        .global         _Z13knn_kernel_2dPK6float2iS1_iP6PairIFii
        .type           _Z13knn_kernel_2dPK6float2iS1_iP6PairIFii,@function
        .size           _Z13knn_kernel_2dPK6float2iS1_iP6PairIFii,(.L_x_95 - _Z13knn_kernel_2dPK6float2iS1_iP6PairIFii)
        .other          _Z13knn_kernel_2dPK6float2iS1_iP6PairIFii,@"STO_CUDA_ENTRY STV_DEFAULT"
_Z13knn_kernel_2dPK6float2iS1_iP6PairIFii:
.text._Z13knn_kernel_2dPK6float2iS1_iP6PairIFii:
[----:B------:R-:W-:Y:S01]  /*0000*/  LDC R1, c[0x0][0x37c] ;  /* 0x0000df00ff017b82 */ /* 0x000fe20000000800 */
[----:B------:R-:W0:Y:S01]  /*0010*/  S2R R8, SR_TID.X ;  /* 0x0000000000087919 */ /* 0x000e220000002100 */
[----:B------:R-:W1:Y:S01]  /*0020*/  LDCU UR6, c[0x0][0x360] ;  /* 0x00006c00ff0677ac */ /* 0x000e620008000800 */
[----:B------:R-:W2:Y:S01]  /*0030*/  S2R R0, SR_CTAID.X ;  /* 0x0000000000007919 */ /* 0x000ea20000002500 */
[----:B------:R-:W3:Y:S01]  /*0040*/  LDCU UR5, c[0x0][0x388] ;  /* 0x00007100ff0577ac */ /* 0x000ee20008000800 */
[----:B-1----:R-:W-:Y:S01]  /*0050*/  USHF.R.U32.HI UR4, URZ, 0x5, UR6 ;  /* 0x00000005ff047899 */ /* 0x002fe20008011606 */
[----:B0-----:R-:W-:-:S05]  /*0060*/  SHF.R.U32.HI R13, RZ, 0x5, R8 ;  /* 0x00000005ff0d7819 */ /* 0x001fca0000011608 */
[----:B--2---:R-:W-:-:S05]  /*0070*/  IMAD R0, R0, UR4, R13 ;  /* 0x0000000400007c24 */ /* 0x004fca000f8e020d */
[----:B---3--:R-:W-:-:S13]  /*0080*/  ISETP.GE.AND P0, PT, R0, UR5, PT ;  /* 0x0000000500007c0c */ /* 0x008fda000bf06270 */
[----:B------:R-:W-:Y:S05]  /*0090*/  @P0 EXIT ;  /* 0x000000000000094d */ /* 0x000fea0003800000 */
[----:B------:R-:W-:Y:S01]  /*00a0*/  LOP3.LUT R27, R8, 0x1f, RZ, 0xc0, !PT ;  /* 0x0000001f081b7812 */ /* 0x000fe200078ec0ff */
[----:B------:R-:W0:Y:S01]  /*00b0*/  LDCU.64 UR8, c[0x0][0x358] ;  /* 0x00006b00ff0877ac */ /* 0x000e220008000a00 */
[----:B------:R-:W1:Y:S01]  /*00c0*/  S2R R16, SR_CgaCtaId ;  /* 0x0000000000107919 */ /* 0x000e620000008800 */
[----:B------:R-:W2:Y:S01]  /*00d0*/  LDC R14, c[0x0][0x3a8] ;  /* 0x0000ea00ff0e7b82 */ /* 0x000ea20000000800 */
[----:B------:R-:W-:-:S07]  /*00e0*/  ISETP.NE.AND P0, PT, R27, RZ, PT ;  /* 0x000000ff1b00720c */ /* 0x000fce0003f05270 */
[----:B------:R-:W3:Y:S08]  /*00f0*/  LDC R2, c[0x0][0x3ac] ;  /* 0x0000eb00ff027b82 */ /* 0x000ef00000000800 */
[----:B------:R-:W4:Y:S02]  /*0100*/  @!P0 LDC.64 R4, c[0x0][0x380] ;  /* 0x0000e000ff048b82 */ /* 0x000f240000000a00 */
[----:B----4-:R-:W-:-:S05]  /*0110*/  @!P0 IMAD.WIDE R4, R0, 0x8, R4 ;  /* 0x0000000800048825 */ /* 0x010fca00078e0204 */
[----:B0-----:R-:W4:Y:S01]  /*0120*/  @!P0 LDG.E.64.CONSTANT R6, desc[UR8][R4.64] ;  /* 0x0000000804068981 */ /* 0x001f22000c1e9b00 */
[----:B--2---:R-:W-:Y:S01]  /*0130*/  ISETP.GE.AND P0, PT, R27, R14, PT ;  /* 0x0000000e1b00720c */ /* 0x004fe20003f06270 */
[----:B------:R-:W-:Y:S01]  /*0140*/  IMAD.SHL.U32 R12, R14, 0x2, RZ ;  /* 0x000000020e0c7824 */ /* 0x000fe200078e00ff */
[----:B------:R-:W-:Y:S01]  /*0150*/  MOV R3, 0x400 ;  /* 0x0000040000037802 */ /* 0x000fe20000000f00 */
[----:B------:R-:W-:Y:S03]  /*0160*/  BSSY.RECONVERGENT B0, `(.L_x_0) ;  /* 0x000003c000007945 */ /* 0x000fe60003800200 */
[----:B-1----:R-:W-:Y:S01]  /*0170*/  LEA R3, R16, R3, 0x18 ;  /* 0x0000000310037211 */ /* 0x002fe200078ec0ff */
[----:B------:R-:W-:-:S04]  /*0180*/  IMAD R16, R13, R12, RZ ;  /* 0x0000000c0d107224 */ /* 0x000fc800078e02ff */
[----:B---3--:R-:W-:-:S04]  /*0190*/  IMAD R3, R2, 0x8, R3 ;  /* 0x0000000802037824 */ /* 0x008fc800078e0203 */
[----:B------:R-:W-:Y:S01]  /*01a0*/  IMAD R11, R16, 0x8, R3 ;  /* 0x00000008100b7824 */ /* 0x000fe200078e0203 */
[----:B----4-:R0:W1:Y:S04]  /*01b0*/  SHFL.IDX PT, R9, R6, RZ, 0x1f ;  /* 0x00001fff06097589 */ /* 0x01006800000e0000 */
[----:B------:R0:W2:Y:S01]  /*01c0*/  SHFL.IDX PT, R10, R7, RZ, 0x1f ;  /* 0x00001fff070a7589 */ /* 0x0000a200000e0000 */
[----:B------:R-:W-:Y:S05]  /*01d0*/  @P0 BRA `(.L_x_1) ;  /* 0x0000000000d00947 */ /* 0x000fea0003800000 */
[----:B------:R-:W-:Y:S01]  /*01e0*/  LOP3.LUT R5, RZ, R27, RZ, 0x33, !PT ;  /* 0x0000001bff057212 */ /* 0x000fe200078e33ff */
[----:B------:R-:W-:Y:S01]  /*01f0*/  BSSY.RECONVERGENT B1, `(.L_x_2) ;  /* 0x000001a000017945 */ /* 0x000fe20003800200 */
[----:B------:R-:W-:-:S03]  /*0200*/  IMAD.MOV.U32 R16, RZ, RZ, R27 ;  /* 0x000000ffff107224 */ /* 0x000fc600078e001b */
[----:B------:R-:W-:-:S05]  /*0210*/  IMAD.IADD R15, R5, 0x1, R14 ;  /* 0x00000001050f7824 */ /* 0x000fca00078e020e */
[C---:B------:R-:W-:Y:S02]  /*0220*/  ISETP.GE.U32.AND P0, PT, R15.reuse, 0xe0, PT ;  /* 0x000000e00f00780c */ /* 0x040fe40003f06070 */
[----:B------:R-:W-:-:S04]  /*0230*/  LEA.HI R17, R15, 0x1, RZ, 0x1b ;  /* 0x000000010f117811 */ /* 0x000fc800078fd8ff */
[----:B------:R-:W-:-:S04]  /*0240*/  LOP3.LUT R18, R17, 0x7, RZ, 0xc0, !PT ;  /* 0x0000000711127812 */ /* 0x000fc800078ec0ff */
[----:B------:R-:W-:-:S03]  /*0250*/  ISETP.NE.AND P1, PT, R18, RZ, PT ;  /* 0x000000ff1200720c */ /* 0x000fc60003f25270 */
[----:B------:R-:W-:Y:S10]  /*0260*/  @!P0 BRA `(.L_x_3) ;  /* 0x0000000000488947 */ /* 0x000ff40003800000 */
[----:B------:R-:W-:Y:S01]  /*0270*/  LOP3.LUT R19, R17, 0xffffff8, RZ, 0xc0, !PT ;  /* 0x0ffffff811137812 */ /* 0x000fe200078ec0ff */
[----:B0-----:R-:W-:Y:S01]  /*0280*/  IMAD.MOV.U32 R6, RZ, RZ, RZ ;  /* 0x000000ffff067224 */ /* 0x001fe200078e00ff */
[----:B------:R-:W-:Y:S01]  /*0290*/  MOV R4, 0x7f7fffff ;  /* 0x7f7fffff00047802 */ /* 0x000fe20000000f00 */
[----:B------:R-:W-:Y:S02]  /*02a0*/  IMAD.MOV.U32 R16, RZ, RZ, R27 ;  /* 0x000000ffff107224 */ /* 0x000fe400078e001b */
[----:B------:R-:W-:-:S07]  /*02b0*/  IMAD.MOV.U32 R5, RZ, RZ, -0x1 ;  /* 0xffffffffff057424 */ /* 0x000fce00078e00ff */
.L_x_4:
[----:B---3--:R-:W-:Y:S02]  /*02c0*/  IMAD R7, R16, 0x8, R11 ;  /* 0x0000000810077824 */ /* 0x008fe400078e020b */
[----:B------:R-:W-:Y:S02]  /*02d0*/  VIADD R6, R6, 0x8 ;  /* 0x0000000806067836 */ /* 0x000fe40000000000 */
[----:B------:R-:W-:Y:S01]  /*02e0*/  VIADD R16, R16, 0x100 ;  /* 0x0000010010107836 */ /* 0x000fe20000000000 */
[----:B------:R3:W-:Y:S02]  /*02f0*/  STS.64 [R7], R4 ;  /* 0x0000000407007388 */ /* 0x0007e40000000a00 */
[----:B------:R-:W-:Y:S02]  /*0300*/  ISETP.NE.AND P0, PT, R6, R19, PT ;  /* 0x000000130600720c */ /* 0x000fe40003f05270 */
[----:B------:R3:W-:Y:S04]  /*0310*/  STS.64 [R7+0x100], R4 ;  /* 0x0001000407007388 */ /* 0x0007e80000000a00 */
[----:B------:R3:W-:Y:S04]  /*0320*/  STS.64 [R7+0x200], R4 ;  /* 0x0002000407007388 */ /* 0x0007e80000000a00 */
[----:B------:R3:W-:Y:S04]  /*0330*/  STS.64 [R7+0x300], R4 ;  /* 0x0003000407007388 */ /* 0x0007e80000000a00 */
[----:B------:R3:W-:Y:S04]  /*0340*/  STS.64 [R7+0x400], R4 ;  /* 0x0004000407007388 */ /* 0x0007e80000000a00 */
[----:B------:R3:W-:Y:S04]  /*0350*/  STS.64 [R7+0x500], R4 ;  /* 0x0005000407007388 */ /* 0x0007e80000000a00 */
[----:B------:R3:W-:Y:S04]  /*0360*/  STS.64 [R7+0x600], R4 ;  /* 0x0006000407007388 */ /* 0x0007e80000000a00 */
[----:B------:R3:W-:Y:S01]  /*0370*/  STS.64 [R7+0x700], R4 ;  /* 0x0007000407007388 */ /* 0x0007e20000000a00 */
[----:B------:R-:W-:Y:S05]  /*0380*/  @P0 BRA `(.L_x_4) ;  /* 0xfffffffc00cc0947 */ /* 0x000fea000383ffff */
.L_x_3:
[----:B------:R-:W-:Y:S05]  /*0390*/  BSYNC.RECONVERGENT B1 ;  /* 0x0000000000017941 */ /* 0x000fea0003800200 */
.L_x_2:
[----:B------:R-:W-:Y:S05]  /*03a0*/  @!P1 BRA `(.L_x_1) ;  /* 0x00000000005c9947 */ /* 0x000fea0003800000 */
[----:B------:R-:W-:Y:S02]  /*03b0*/  ISETP.GE.U32.AND P0, PT, R18, 0x4, PT ;  /* 0x000000041200780c */ /* 0x000fe40003f06070 */
[----:B------:R-:W-:-:S11]  /*03c0*/  LOP3.LUT P1, R17, R17, 0x3, RZ, 0xc0, !PT ;  /* 0x0000000311117812 */ /* 0x000fd6000782c0ff */
[C---:B0-----:R-:W-:Y:S01]  /*03d0*/  @P0 IMAD R6, R16.reuse, 0x8, R11 ;  /* 0x0000000810060824 */ /* 0x041fe200078e020b */
[----:B------:R-:W-:Y:S01]  /*03e0*/  @P0 IADD3 R16, PT, PT, R16, 0x80, RZ ;  /* 0x0000008010100810 */ /* 0x000fe20007ffe0ff */
[----:B---3--:R-:W-:Y:S02]  /*03f0*/  @P0 IMAD.MOV.U32 R4, RZ, RZ, 0x7f7fffff ;  /* 0x7f7fffffff040424 */ /* 0x008fe400078e00ff */
[----:B------:R-:W-:-:S05]  /*0400*/  @P0 IMAD.MOV.U32 R5, RZ, RZ, -0x1 ;  /* 0xffffffffff050424 */ /* 0x000fca00078e00ff */
[----:B------:R4:W-:Y:S04]  /*0410*/  @P0 STS.64 [R6], R4 ;  /* 0x0000000406000388 */ /* 0x0009e80000000a00 */
[----:B------:R4:W-:Y:S04]  /*0420*/  @P0 STS.64 [R6+0x100], R4 ;  /* 0x0001000406000388 */ /* 0x0009e80000000a00 */
[----:B------:R4:W-:Y:S04]  /*0430*/  @P0 STS.64 [R6+0x200], R4 ;  /* 0x0002000406000388 */ /* 0x0009e80000000a00 */
[----:B------:R4:W-:Y:S01]  /*0440*/  @P0 STS.64 [R6+0x300], R4 ;  /* 0x0003000406000388 */ /* 0x0009e20000000a00 */
[----:B------:R-:W-:Y:S05]  /*0450*/  @!P1 BRA `(.L_x_1) ;  /* 0x0000000000309947 */ /* 0x000fea0003800000 */
[----:B------:R-:W-:Y:S02]  /*0460*/  ISETP.NE.AND P1, PT, R17, 0x1, PT ;  /* 0x000000011100780c */ /* 0x000fe40003f25270 */
[----:B------:R-:W-:-:S11]  /*0470*/  LOP3.LUT P0, RZ, R15, 0x20, RZ, 0xc0, !PT ;  /* 0x000000200fff7812 */ /* 0x000fd6000780c0ff */
[C---:B------:R-:W-:Y:S02]  /*0480*/  @P1 IMAD R17, R16.reuse, 0x8, R11 ;  /* 0x0000000810111824 */ /* 0x040fe400078e020b */
[----:B------:R-:W-:Y:S02]  /*0490*/  @P1 VIADD R16, R16, 0x40 ;  /* 0x0000004010101836 */ /* 0x000fe40000000000 */
[----:B----4-:R-:W-:Y:S02]  /*04a0*/  @P1 IMAD.MOV.U32 R6, RZ, RZ, 0x7f7fffff ;  /* 0x7f7fffffff061424 */ /* 0x010fe400078e00ff */
[----:B------:R-:W-:Y:S01]  /*04b0*/  @P1 IMAD.MOV.U32 R7, RZ, RZ, -0x1 ;  /* 0xffffffffff071424 */ /* 0x000fe200078e00ff */
[----:B------:R-:W-:Y:S01]  /*04c0*/  @!P0 LEA R15, R16, R11, 0x3 ;  /* 0x0000000b100f8211 */ /* 0x000fe200078e18ff */
[----:B------:R-:W-:Y:S02]  /*04d0*/  @!P0 IMAD.MOV.U32 R4, RZ, RZ, 0x7f7fffff ;  /* 0x7f7fffffff048424 */ /* 0x000fe400078e00ff */
[----:B------:R-:W-:Y:S01]  /*04e0*/  @!P0 IMAD.MOV.U32 R5, RZ, RZ, -0x1 ;  /* 0xffffffffff058424 */ /* 0x000fe200078e00ff */
[----:B------:R0:W-:Y:S04]  /*04f0*/  @P1 STS.64 [R17], R6 ;  /* 0x0000000611001388 */ /* 0x0001e80000000a00 */
[----:B------:R0:W-:Y:S04]  /*0500*/  @P1 STS.64 [R17+0x100], R6 ;  /* 0x0001000611001388 */ /* 0x0001e80000000a00 */
[----:B------:R0:W-:Y:S02]  /*0510*/  @!P0 STS.64 [R15], R4 ;  /* 0x000000040f008388 */ /* 0x0001e40000000a00 */
.L_x_1:
[----:B------:R-:W-:Y:S05]  /*0520*/  BSYNC.RECONVERGENT B0 ;  /* 0x0000000000007941 */ /* 0x000fea0003800200 */
.L_x_0:
[----:B0--34-:R-:W-:Y:S01]  /*0530*/  IMAD R4, R14, UR4, RZ ;  /* 0x000000040e047c24 */ /* 0x019fe2000f8e02ff */
[----:B------:R-:W0:Y:S01]  /*0540*/  LDCU UR4, c[0x0][0x398] ;  /* 0x00007300ff0477ac */ /* 0x000e220008000800 */
[----:B------:R-:W-:Y:S02]  /*0550*/  ISETP.NE.AND P0, PT, R27, RZ, PT ;  /* 0x000000ff1b00720c */ /* 0x000fe40003f05270 */
[----:B------:R-:W-:-:S04]  /*0560*/  IMAD R4, R4, 0x10, R3 ;  /* 0x0000001004047824 */ /* 0x000fc800078e0203 */
[----:B------:R-:W-:-:S07]  /*0570*/  IMAD R13, R13, 0x4, R4 ;  /* 0x000000040d0d7824 */ /* 0x000fce00078e0204 */
[----:B------:R3:W-:Y:S01]  /*0580*/  @!P0 STS [R13], RZ ;  /* 0x000000ff0d008388 */ /* 0x0007e20000000800 */
[----:B0-----:R-:W-:Y:S01]  /*0590*/  UISETP.GE.AND UP0, UPT, UR4, 0x1, UPT ;  /* 0x000000010400788c */ /* 0x001fe2000bf06270 */
[----:B------:R-:W-:-:S08]  /*05a0*/  NOP ;  /* 0x0000000000007918 */ /* 0x000fd00000000000 */
[----:B---3--:R-:W-:Y:S05]  /*05b0*/  BRA.U !UP0, `(.L_x_5) ;  /* 0x0000000d08587547 */ /* 0x008fea000b800000 */
[----:B------:R-:W-:Y:S02]  /*05c0*/  IMAD.MOV.U32 R16, RZ, RZ, -0x1 ;  /* 0xffffffffff107424 */ /* 0x000fe400078e00ff */
[----:B------:R-:W-:Y:S02]  /*05d0*/  IMAD R14, R14, 0x8, R11 ;  /* 0x000000080e0e7824 */ /* 0x000fe400078e020b */
[----:B------:R-:W-:Y:S01]  /*05e0*/  IMAD.MOV.U32 R15, RZ, RZ, RZ ;  /* 0x000000ffff0f7224 */ /* 0x000fe200078e00ff */
[----:B------:R-:W-:-:S07]  /*05f0*/  SHF.L.U32 R16, R16, R27, RZ ;  /* 0x0000001b10107219 */ /* 0x000fce00000006ff */
.L_x_39:
[----:B0-----:R-:W0:Y:S01]  /*0600*/  LDC R2, c[0x0][0x3ac] ;  /* 0x0000eb00ff027b82 */ /* 0x001e220000000800 */
[----:B------:R-:W0:Y:S01]  /*0610*/  LDCU UR4, c[0x0][0x398] ;  /* 0x00007300ff0477ac */ /* 0x000e220008000800 */
[----:B------:R-:W-:Y:S01]  /*0620*/  IMAD.MOV R17, RZ, RZ, -R15 ;  /* 0x000000ffff117224 */ /* 0x000fe200078e0a0f */
[----:B------:R-:W-:Y:S04]  /*0630*/  BSSY.RECONVERGENT B0, `(.L_x_6) ;  /* 0x0000011000007945 */ /* 0x000fe80003800200 */
[----:B0-----:R-:W-:-:S04]  /*0640*/  VIADDMNMX R17, R17, UR4, R2, PT ;  /* 0x0000000411117c46 */ /* 0x001fc8000b800102 */
[----:B------:R-:W-:-:S13]  /*0650*/  ISETP.GE.AND P0, PT, R8, R17, PT ;  /* 0x000000110800720c */ /* 0x000fda0003f06270 */
[----:B------:R-:W-:Y:S05]  /*0660*/  @P0 BRA `(.L_x_7) ;  /* 0x0000000000340947 */ /* 0x000fea0003800000 */
[----:B------:R-:W0:Y:S01]  /*0670*/  S2R R5, SR_CgaCtaId ;  /* 0x0000000000057919 */ /* 0x000e220000008800 */
[----:B------:R-:W3:Y:S01]  /*0680*/  LDC.64 R2, c[0x0][0x390] ;  /* 0x0000e400ff027b82 */ /* 0x000ee20000000a00 */
[----:B------:R-:W-:Y:S02]  /*0690*/  MOV R4, 0x400 ;  /* 0x0000040000047802 */ /* 0x000fe40000000f00 */
[----:B------:R-:W-:Y:S02]  /*06a0*/  MOV R6, R8 ;  /* 0x0000000800067202 */ /* 0x000fe40000000f00 */
[----:B0-----:R-:W-:-:S07]  /*06b0*/  LEA R19, R5, R4, 0x18 ;  /* 0x0000000405137211 */ /* 0x001fce00078ec0ff */
.L_x_8:
[----:B0-----:R-:W-:-:S04]  /*06c0*/  IMAD.IADD R5, R6, 0x1, R15 ;  /* 0x0000000106057824 */ /* 0x001fc800078e020f */
[----:B---3--:R-:W-:-:S06]  /*06d0*/  IMAD.WIDE R4, R5, 0x8, R2 ;  /* 0x0000000805047825 */ /* 0x008fcc00078e0202 */
[----:B------:R-:W3:Y:S01]  /*06e0*/  LDG.E.64.CONSTANT R4, desc[UR8][R4.64] ;  /* 0x0000000804047981 */ /* 0x000ee2000c1e9b00 */
[C---:B------:R-:W-:Y:S02]  /*06f0*/  IMAD R7, R6.reuse, 0x8, R19 ;  /* 0x0000000806077824 */ /* 0x040fe400078e0213 */
[----:B------:R-:W-:-:S05]  /*0700*/  VIADD R6, R6, UR6 ;  /* 0x0000000606067c36 */ /* 0x000fca0008000000 */
[----:B------:R-:W-:Y:S01]  /*0710*/  ISETP.GE.AND P0, PT, R6, R17, PT ;  /* 0x000000110600720c */ /* 0x000fe20003f06270 */
[----:B---3--:R0:W-:-:S12]  /*0720*/  STS.64 [R7], R4 ;  /* 0x0000000407007388 */ /* 0x0081d80000000a00 */
[----:B------:R-:W-:Y:S05]  /*0730*/  @!P0 BRA `(.L_x_8) ;  /* 0xfffffffc00e08947 */ /* 0x000fea000383ffff */
.L_x_7:
[----:B------:R-:W-:Y:S05]  /*0740*/  BSYNC.RECONVERGENT B0 ;  /* 0x0000000000007941 */ /* 0x000fea0003800200 */
.L_x_6:
[----:B------:R-:W-:Y:S01]  /*0750*/  BAR.SYNC.DEFER_BLOCKING 0x0 ;  /* 0x0000000000007b1d */ /* 0x000fe20000010000 */
[----:B------:R-:W-:-:S05]  /*0760*/  ISETP.GE.AND P0, PT, R27, R17, PT ;  /* 0x000000111b00720c */ /* 0x000fca0003f06270 */
[----:B------:R-:W-:Y:S08]  /*0770*/  BSSY B0, `(.L_x_9) ;  /* 0x00000b0000007945 */ /* 0x000ff00003800000 */
[----:B------:R-:W-:Y:S05]  /*0780*/  @P0 BRA `(.L_x_10) ;  /* 0x0000000800b80947 */ /* 0x000fea0003800000 */
[----:B------:R-:W-:-:S07]  /*0790*/  IMAD.MOV.U32 R18, RZ, RZ, R27 ;  /* 0x000000ffff127224 */ /* 0x000fce00078e001b */
.L_x_37:
[----:B------:R-:W3:Y:S01]  /*07a0*/  S2UR UR5, SR_CgaCtaId ;  /* 0x00000000000579c3 */ /* 0x000ee20000008800 */
[----:B------:R-:W-:Y:S01]  /*07b0*/  UMOV UR4, 0x400 ;  /* 0x0000040000047882 */ /* 0x000fe20000000000 */
[----:B0-----:R-:W-:Y:S01]  /*07c0*/  LDS R7, [R14+-0x8] ;  /* 0xfffff8000e077984 */ /* 0x001fe20000000800 */
[----:B---3--:R-:W-:-:S06]  /*07d0*/  ULEA UR4, UR5, UR4, 0x18 ;  /* 0x0000000405047291 */ /* 0x008fcc000f8ec0ff */
[----:B-1----:R-:W-:Y:S01]  /*07e0*/  LEA R3, R18, UR4, 0x3 ;  /* 0x0000000412037c11 */ /* 0x002fe2000f8e18ff */
[----:B------:R-:W-:-:S05]  /*07f0*/  UMOV UR4, 0xffffffff ;  /* 0xffffffff00047882 */ /* 0x000fca0000000000 */
[----:B------:R-:W2:Y:S02]  /*0800*/  LDS.64 R2, [R3] ;  /* 0x0000000003027984 */ /* 0x000ea40000000a00 */
[----:B--2---:R-:W-:Y:S01]  /*0810*/  FADD R4, -R10, R3 ;  /* 0x000000030a047221 */ /* 0x004fe20000000100 */
[----:B-1----:R-:W-:-:S03]  /*0820*/  FADD R2, -R9, R2 ;  /* 0x0000000209027221 */ /* 0x002fc60000000100 */
[----:B------:R-:W-:-:S04]  /*0830*/  FMUL R5, R4, R4 ;  /* 0x0000000404057220 */ /* 0x000fc80000400000 */
[----:B------:R-:W-:-:S05]  /*0840*/  FFMA R2, R2, R2, R5 ;  /* 0x0000000202027223 */ /* 0x000fca0000000005 */
[----:B------:R-:W-:Y:S01]  /*0850*/  FSETP.GEU.AND P0, PT, R2, R7, PT ;  /* 0x000000070200720b */ /* 0x000fe20003f0e000 */
[----:B------:R-:W-:-:S12]  /*0860*/  BRA.DIV UR4, `(.L_x_11) ;  /* 0x0000001e046c7947 */ /* 0x000fd8000b800000 */
[----:B------:R-:W-:-:S07]  /*0870*/  VOTE.ANY R3, PT, !P0 ;  /* 0x0000000000037806 */ /* 0x000fce00040e0100 */
.L_x_67:
[----:B------:R-:W-:-:S13]  /*0880*/  ISETP.NE.AND P1, PT, R3, RZ, PT ;  /* 0x000000ff0300720c */ /* 0x000fda0003f25270 */
[----:B------:R-:W-:Y:S05]  /*0890*/  @!P1 BRA `(.L_x_12) ;  /* 0x0000000800689947 */ /* 0x000fea0003800000 */
[----:B------:R-:W-:Y:S01]  /*08a0*/  IMAD.MOV.U32 R21, RZ, RZ, R3 ;  /* 0x000000ffff157224 */ /* 0x000fe200078e0003 */
[----:B------:R-:W-:Y:S01]  /*08b0*/  PLOP3.LUT P0, PT, P0, PT, PT, 0x8, 0x80 ;  /* 0x000000000080781c */ /* 0x000fe2000070e170 */
[----:B------:R-:W-:-:S12]  /*08c0*/  IMAD.IADD R3, R18, 0x1, R15 ;  /* 0x0000000112037824 */ /* 0x000fd800078e020f */
.L_x_36:
[----:B------:R-:W-:Y:S01]  /*08d0*/  ISETP.NE.AND P1, PT, R27, RZ, PT ;  /* 0x000000ff1b00720c */ /* 0x000fe20003f25270 */
[----:B------:R-:W-:Y:S01]  /*08e0*/  HFMA2 R4, -RZ, RZ, 0, 0 ;  /* 0x00000000ff047431 */ /* 0x000fe200000001ff */
[----:B------:R-:W-:-:S11]  /*08f0*/  UMOV UR4, 0xffffffff ;  /* 0xffffffff00047882 */ /* 0x000fd60000000000 */
[----:B01----:R0:W1:Y:S01]  /*0900*/  @!P1 LDS R4, [R13] ;  /* 0x000000000d049984 */ /* 0x0030620000000800 */
[----:B------:R-:W-:Y:S05]  /*0910*/  BRA.DIV UR4, `(.L_x_13) ;  /* 0x0000001e04647947 */ /* 0x000fea000b800000 */
[----:B-1----:R-:W1:Y:S02]  /*0920*/  SHFL.IDX PT, R4, R4, RZ, 0x1f ;  /* 0x00001fff04047589 */ /* 0x002e6400000e0000 */
.L_x_70:
[----:B------:R-:W1:Y:S02]  /*0930*/  LDC R19, c[0x0][0x3a8] ;  /* 0x0000ea00ff137b82 */ /* 0x000e640000000800 */
[----:B-1----:R-:W-:-:S05]  /*0940*/  IMAD.IADD R4, R19, 0x1, -R4 ;  /* 0x0000000113047824 */ /* 0x002fca00078e0a04 */
[----:B------:R-:W-:-:S13]  /*0950*/  ISETP.GT.AND P2, PT, R4, RZ, PT ;  /* 0x000000ff0400720c */ /* 0x000fda0003f44270 */
[----:B------:R-:W-:Y:S05]  /*0960*/  @P2 BRA `(.L_x_14) ;  /* 0x0000000400d02947 */ /* 0x000fea0003800000 */
[----:B------:R-:W-:Y:S01]  /*0970*/  IMAD.MOV.U32 R4, RZ, RZ, RZ ;  /* 0x000000ffff047224 */ /* 0x000fe200078e00ff */
[----:B------:R-:W-:-:S05]  /*0980*/  UMOV UR4, 0xffffffff ;  /* 0xffffffff00047882 */ /* 0x000fca0000000000 */
[----:B------:R1:W2:Y:S01]  /*0990*/  @!P1 LDS R4, [R13] ;  /* 0x000000000d049984 */ /* 0x0002a20000000800 */
[----:B------:R-:W-:Y:S05]  /*09a0*/  BRA.DIV UR4, `(.L_x_15) ;  /* 0x0000001e046c7947 */ /* 0x000fea000b800000 */
[----:B--2---:R-:W2:Y:S02]  /*09b0*/  SHFL.IDX PT, R4, R4, RZ, 0x1f ;  /* 0x00001fff04047589 */ /* 0x004ea400000e0000 */
.L_x_73:
[----:B--2---:R-:W-:Y:S01]  /*09c0*/  IMAD.IADD R21, R27, 0x1, R4 ;  /* 0x000000011b157824 */ /* 0x004fe200078e0204 */
[----:B------:R-:W-:Y:S04]  /*09d0*/  BSSY.RECONVERGENT B1, `(.L_x_16) ;  /* 0x0000036000017945 */ /* 0x000fe80003800200 */
[----:B------:R-:W-:-:S13]  /*09e0*/  ISETP.GE.AND P1, PT, R21, R19, PT ;  /* 0x000000131500720c */ /* 0x000fda0003f26270 */
[----:B------:R-:W-:Y:S05]  /*09f0*/  @P1 BRA `(.L_x_17) ;  /* 0x0000000000cc1947 */ /* 0x000fea0003800000 */
[----:B------:R-:W-:Y:S01]  /*0a00*/  LOP3.LUT R20, RZ, R27, RZ, 0x33, !PT ;  /* 0x0000001bff147212 */ /* 0x000fe200078e33ff */
[----:B------:R-:W-:Y:S01]  /*0a10*/  BSSY.RECONVERGENT B2, `(.L_x_18) ;  /* 0x0000019000027945 */ /* 0x000fe20003800200 */
[----:B------:R-:W-:-:S04]  /*0a20*/  VIADDMNMX R5, R21, 0x20, R19, !PT ;  /* 0x0000002015057846 */ /* 0x000fc80007800113 */
[----:B------:R-:W-:-:S04]  /*0a30*/  IADD3 R20, PT, PT, -R4, R5, R20 ;  /* 0x0000000504147210 */ /* 0x000fc80007ffe114 */
[C---:B------:R-:W-:Y:S02]  /*0a40*/  ISETP.GE.U32.AND P1, PT, R20.reuse, 0xe0, PT ;  /* 0x000000e01400780c */ /* 0x040fe40003f26070 */
[----:B------:R-:W-:-:S04]  /*0a50*/  LEA.HI R22, R20, 0x1, RZ, 0x1b ;  /* 0x0000000114167811 */ /* 0x000fc800078fd8ff */
[----:B------:R-:W-:-:S04]  /*0a60*/  LOP3.LUT R24, R22, 0x7, RZ, 0xc0, !PT ;  /* 0x0000000716187812 */ /* 0x000fc800078ec0ff */
[----:B------:R-:W-:-:S03]  /*0a70*/  ISETP.NE.AND P2, PT, R24, RZ, PT ;  /* 0x000000ff1800720c */ /* 0x000fc60003f45270 */
[----:B------:R-:W-:Y:S10]  /*0a80*/  @!P1 BRA `(.L_x_19) ;  /* 0x0000000000449947 */ /* 0x000ff40003800000 */
[----:B------:R-:W-:Y:S01]  /*0a90*/  LOP3.LUT R23, R22, 0xffffff8, RZ, 0xc0, !PT ;  /* 0x0ffffff816177812 */ /* 0x000fe200078ec0ff */
[----:B------:R-:W-:Y:S02]  /*0aa0*/  IMAD.MOV.U32 R6, RZ, RZ, RZ ;  /* 0x000000ffff067224 */ /* 0x000fe400078e00ff */
[----:B------:R-:W-:Y:S02]  /*0ab0*/  IMAD.MOV.U32 R4, RZ, RZ, 0x7f7fffff ;  /* 0x7f7fffffff047424 */ /* 0x000fe400078e00ff */
[----:B------:R-:W-:-:S07]  /*0ac0*/  IMAD.MOV.U32 R5, RZ, RZ, -0x1 ;  /* 0xffffffffff057424 */ /* 0x000fce00078e00ff */
.L_x_20:
[C---:B--2---:R-:W-:Y:S01]  /*0ad0*/  LEA R7, R21.reuse, R14, 0x3 ;  /* 0x0000000e15077211 */ /* 0x044fe200078e18ff */
[----:B------:R-:W-:Y:S02]  /*0ae0*/  VIADD R6, R6, 0x8 ;  /* 0x0000000806067836 */ /* 0x000fe40000000000 */
[----:B------:R-:W-:Y:S02]  /*0af0*/  VIADD R21, R21, 0x100 ;  /* 0x0000010015157836 */ /* 0x000fe40000000000 */
[----:B------:R2:W-:Y:S01]  /*0b00*/  STS.64 [R7], R4 ;  /* 0x0000000407007388 */ /* 0x0005e20000000a00 */
[----:B------:R-:W-:-:S03]  /*0b10*/  ISETP.NE.AND P1, PT, R6, R23, PT ;  /* 0x000000170600720c */ /* 0x000fc60003f25270 */
        /* <DEDUP_REMOVED lines=8> */
.L_x_19:
[----:B------:R-:W-:Y:S05]  /*0ba0*/  BSYNC.RECONVERGENT B2 ;  /* 0x0000000000027941 */ /* 0x000fea0003800200 */
.L_x_18:
[----:B------:R-:W-:Y:S05]  /*0bb0*/  @!P2 BRA `(.L_x_17) ;  /* 0x00000000005ca947 */ /* 0x000fea0003800000 */
[----:B------:R-:W-:Y:S02]  /*0bc0*/  ISETP.GE.U32.AND P1, PT, R24, 0x4, PT ;  /* 0x000000041800780c */ /* 0x000fe40003f26070 */
[----:B------:R-:W-:-:S11]  /*0bd0*/  LOP3.LUT P2, R22, R22, 0x3, RZ, 0xc0, !PT ;  /* 0x0000000316167812 */ /* 0x000fd6000784c0ff */
[C---:B------:R-:W-:Y:S02]  /*0be0*/  @P1 IMAD R6, R21.reuse, 0x8, R14 ;  /* 0x0000000815061824 */ /* 0x040fe400078e020e */
[----:B--2---:R-:W-:Y:S02]  /*0bf0*/  @P1 IMAD.MOV.U32 R4, RZ, RZ, 0x7f7fffff ;  /* 0x7f7fffffff041424 */ /* 0x004fe400078e00ff */
[----:B------:R-:W-:Y:S02]  /*0c00*/  @P1 IMAD.MOV.U32 R5, RZ, RZ, -0x1 ;  /* 0xffffffffff051424 */ /* 0x000fe400078e00ff */
[----:B------:R-:W-:-:S03]  /*0c10*/  @P1 VIADD R21, R21, 0x80 ;  /* 0x0000008015151836 */ /* 0x000fc60000000000 */
[----:B------:R3:W-:Y:S04]  /*0c20*/  @P1 STS.64 [R6], R4 ;  /* 0x0000000406001388 */ /* 0x0007e80000000a00 */
[----:B------:R3:W-:Y:S04]  /*0c30*/  @P1 STS.64 [R6+0x100], R4 ;  /* 0x0001000406001388 */ /* 0x0007e80000000a00 */
[----:B------:R3:W-:Y:S04]  /*0c40*/  @P1 STS.64 [R6+0x200], R4 ;  /* 0x0002000406001388 */ /* 0x0007e80000000a00 */
[----:B------:R3:W-:Y:S01]  /*0c50*/  @P1 STS.64 [R6+0x300], R4 ;  /* 0x0003000406001388 */ /* 0x0007e20000000a00 */
[----:B------:R-:W-:Y:S05]  /*0c60*/  @!P2 BRA `(.L_x_17) ;  /* 0x000000000030a947 */ /* 0x000fea0003800000 */
[----:B------:R-:W-:Y:S02]  /*0c70*/  ISETP.NE.AND P2, PT, R22, 0x1, PT ;  /* 0x000000011600780c */ /* 0x000fe40003f45270 */
[----:B------:R-:W-:-:S11]  /*0c80*/  LOP3.LUT P1, RZ, R20, 0x20, RZ, 0xc0, !PT ;  /* 0x0000002014ff7812 */ /* 0x000fd6000782c0ff */
[C---:B------:R-:W-:Y:S01]  /*0c90*/  @P2 LEA R20, R21.reuse, R14, 0x3 ;  /* 0x0000000e15142211 */ /* 0x040fe200078e18ff */
[----:B------:R-:W-:Y:S02]  /*0ca0*/  @P2 VIADD R21, R21, 0x40 ;  /* 0x0000004015152836 */ /* 0x000fe40000000000 */
[----:B---3--:R-:W-:Y:S02]  /*0cb0*/  @P2 IMAD.MOV.U32 R4, RZ, RZ, 0x7f7fffff ;  /* 0x7f7fffffff042424 */ /* 0x008fe400078e00ff */
[----:B------:R-:W-:Y:S02]  /*0cc0*/  @P2 IMAD.MOV.U32 R5, RZ, RZ, -0x1 ;  /* 0xffffffffff052424 */ /* 0x000fe400078e00ff */
[----:B------:R-:W-:Y:S02]  /*0cd0*/  @!P1 IMAD.MOV.U32 R6, RZ, RZ, 0x7f7fffff ;  /* 0x7f7fffffff069424 */ /* 0x000fe400078e00ff */
[----:B------:R-:W-:Y:S01]  /*0ce0*/  @!P1 IMAD.MOV.U32 R7, RZ, RZ, -0x1 ;  /* 0xffffffffff079424 */ /* 0x000fe200078e00ff */
[----:B------:R4:W-:Y:S01]  /*0cf0*/  @P2 STS.64 [R20], R4 ;  /* 0x0000000414002388 */ /* 0x0009e20000000a00 */
[----:B------:R-:W-:-:S03]  /*0d00*/  @!P1 IMAD R21, R21, 0x8, R14 ;  /* 0x0000000815159824 */ /* 0x000fc600078e020e */
[----:B------:R4:W-:Y:S04]  /*0d10*/  @P2 STS.64 [R20+0x100], R4 ;  /* 0x0001000414002388 */ /* 0x0009e80000000a00 */
[----:B------:R4:W-:Y:S02]  /*0d20*/  @!P1 STS.64 [R21], R6 ;  /* 0x0000000615009388 */ /* 0x0009e40000000a00 */
.L_x_17:
[----:B------:R-:W-:Y:S05]  /*0d30*/  BSYNC.RECONVERGENT B1 ;  /* 0x0000000000017941 */ /* 0x000fea0003800200 */
.L_x_16:
[----:B------:R-:W-:Y:S01]  /*0d40*/  UMOV UR4, 0xffffffff ;  /* 0xffffffff00047882 */ /* 0x000fe20000000000 */
[----:B------:R-:W-:Y:S02]  /*0d50*/  ISETP.GE.AND P1, PT, R19, 0x1, PT ;  /* 0x000000011300780c */ /* 0x000fe40003f26270 */
[----:B------:R-:W-:Y:S11]  /*0d60*/  BRA.DIV UR4, `(.L_x_21) ;  /* 0x0000001a04a87947 */ /* 0x000ff6000b800000 */
[----:B------:R-:W-:Y:S01]  /*0d70*/  NOP ;  /* 0x0000000000007918 */ /* 0x000fe20000000000 */
.L_x_76:
[----:B------:R-:W-:Y:S05]  /*0d80*/  @!P1 BRA `(.L_x_22) ;  /* 0x0000000000a09947 */ /* 0x000fea0003800000 */
[----:B------:R-:W-:-:S07]  /*0d90*/  HFMA2 R19, -RZ, RZ, 0, 1.1920928955078125e-07 ;  /* 0x00000002ff137431 */ /* 0x000fce00000001ff */
.L_x_31:
[----:B--234-:R-:W-:-:S04]  /*0da0*/  SHF.R.S32.HI R4, RZ, 0x1, R19 ;  /* 0x00000001ff047819 */ /* 0x01cfc80000011413 */
[----:B------:R-:W-:-:S13]  /*0db0*/  ISETP.GE.AND P1, PT, R4, 0x1, PT ;  /* 0x000000010400780c */ /* 0x000fda0003f26270 */
[----:B------:R-:W-:Y:S05]  /*0dc0*/  @!P1 BRA `(.L_x_23) ;  /* 0x0000000000849947 */ /* 0x000fea0003800000 */
[----:B------:R-:W-:-:S07]  /*0dd0*/  IMAD.MOV.U32 R20, RZ, RZ, R4 ;  /* 0x000000ffff147224 */ /* 0x000fce00078e0004 */
.L_x_30:
[----:B------:R-:W-:Y:S01]  /*0de0*/  ISETP.GE.AND P1, PT, R27, R12, PT ;  /* 0x0000000c1b00720c */ /* 0x000fe20003f26270 */
[----:B------:R-:W-:-:S12]  /*0df0*/  BSSY.RECONVERGENT B1, `(.L_x_24) ;  /* 0x0000018000017945 */ /* 0x000fd80003800200 */
[----:B--2---:R-:W-:Y:S05]  /*0e00*/  @P1 BRA `(.L_x_25) ;  /* 0x0000000000581947 */ /* 0x004fea0003800000 */
[----:B------:R-:W-:-:S07]  /*0e10*/  IMAD.MOV.U32 R21, RZ, RZ, R27 ;  /* 0x000000ffff157224 */ /* 0x000fce00078e001b */
.L_x_28:
[----:B--2---:R-:W-:Y:S01]  /*0e20*/  LOP3.LUT R4, R21, R20, RZ, 0x3c, !PT ;  /* 0x0000001415047212 */ /* 0x004fe200078e3cff */
[----:B------:R-:W-:Y:S03]  /*0e30*/  BSSY.RECONVERGENT B2, `(.L_x_26) ;  /* 0x0000010000027945 */ /* 0x000fe60003800200 */
[----:B------:R-:W-:-:S13]  /*0e40*/  ISETP.GT.U32.AND P1, PT, R4, R21, PT ;  /* 0x000000150400720c */ /* 0x000fda0003f24070 */
[----:B------:R-:W-:Y:S05]  /*0e50*/  @!P1 BRA `(.L_x_27) ;  /* 0x0000000000349947 */ /* 0x000fea0003800000 */
[C-C-:B------:R-:W-:Y:S01]  /*0e60*/  IMAD R23, R21.reuse, 0x8, R11.reuse ;  /* 0x0000000815177824 */ /* 0x140fe200078e020b */
[----:B------:R-:W-:Y:S01]  /*0e70*/  LOP3.LUT P2, RZ, R21, R19, RZ, 0xc0, !PT ;  /* 0x0000001315ff7212 */ /* 0x000fe2000784c0ff */
[----:B------:R-:W-:-:S03]  /*0e80*/  IMAD R24, R4, 0x8, R11 ;  /* 0x0000000804187824 */ /* 0x000fc600078e020b */
[----:B------:R-:W-:Y:S04]  /*0e90*/  LDS.64 R4, [R23] ;  /* 0x0000000017047984 */ /* 0x000fe80000000a00 */
[----:B------:R-:W2:Y:S02]  /*0ea0*/  LDS.64 R6, [R24] ;  /* 0x0000000018067984 */ /* 0x000ea40000000a00 */
[CC--:B--2---:R-:W-:Y:S02]  /*0eb0*/  FSETP.GEU.AND P3, PT, R4.reuse, R6.reuse, PT ;  /* 0x000000060400720b */ /* 0x0c4fe40003f6e000 */
[----:B------:R-:W-:Y:S02]  /*0ec0*/  FSETP.GT.AND P1, PT, R4, R6, PT ;  /* 0x000000060400720b */ /* 0x000fe40003f24000 */
[----:B------:R-:W-:-:S02]  /*0ed0*/  SEL R22, RZ, 0xffffffff, P3 ;  /* 0xffffffffff167807 */ /* 0x000fc40001800000 */
[----:B------:R-:W-:-:S04]  /*0ee0*/  @!P2 SEL R22, RZ, 0xffffffff, !P1 ;  /* 0xffffffffff16a807 */ /* 0x000fc80004800000 */
[----:B------:R-:W-:-:S04]  /*0ef0*/  LOP3.LUT R22, R22, 0x1, RZ, 0xc0, !PT ;  /* 0x0000000116167812 */ /* 0x000fc800078ec0ff */
[----:B------:R-:W-:-:S13]  /*0f00*/  ISETP.NE.U32.AND P1, PT, R22, 0x1, PT ;  /* 0x000000011600780c */ /* 0x000fda0003f25070 */
[----:B------:R2:W-:Y:S04]  /*0f10*/  @!P1 STS.64 [R23], R6 ;  /* 0x0000000617009388 */ /* 0x0005e80000000a00 */
[----:B------:R2:W-:Y:S02]  /*0f20*/  @!P1 STS.64 [R24], R4 ;  /* 0x0000000418009388 */ /* 0x0005e40000000a00 */
.L_x_27:
[----:B------:R-:W-:Y:S05]  /*0f30*/  BSYNC.RECONVERGENT B2 ;  /* 0x0000000000027941 */ /* 0x000fea0003800200 */
.L_x_26:
[----:B------:R-:W-:-:S05]  /*0f40*/  VIADD R21, R21, 0x20 ;  /* 0x0000002015157836 */ /* 0x000fca0000000000 */
[----:B------:R-:W-:-:S13]  /*0f50*/  ISETP.GE.AND P1, PT, R21, R12, PT ;  /* 0x0000000c1500720c */ /* 0x000fda0003f26270 */
[----:B------:R-:W-:Y:S05]  /*0f60*/  @!P1 BRA `(.L_x_28) ;  /* 0xfffffffc00ac9947 */ /* 0x000fea000383ffff */
.L_x_25:
[----:B------:R-:W-:Y:S05]  /*0f70*/  BSYNC.RECONVERGENT B1 ;  /* 0x0000000000017941 */ /* 0x000fea0003800200 */
.L_x_24:
[----:B------:R-:W-:-:S03]  /*0f80*/  UMOV UR4, 0xffffffff ;  /* 0xffffffff00047882 */ /* 0x000fc60000000000 */
[----:B------:R-:W-:Y:S05]  /*0f90*/  BRA.DIV UR4, `(.L_x_29) ;  /* 0x0000001a04387947 */ /* 0x000fea000b800000 */
[----:B------:R-:W-:Y:S01]  /*0fa0*/  NOP ;  /* 0x0000000000007918 */ /* 0x000fe20000000000 */
.L_x_79:
[----:B------:R-:W-:Y:S02]  /*0fb0*/  ISETP.GT.U32.AND P1, PT, R20, 0x1, PT ;  /* 0x000000011400780c */ /* 0x000fe40003f24070 */
[----:B------:R-:W-:-:S11]  /*0fc0*/  SHF.R.U32.HI R20, RZ, 0x1, R20 ;  /* 0x00000001ff147819 */ /* 0x000fd60000011614 */
[----:B------:R-:W-:Y:S05]  /*0fd0*/  @P1 BRA `(.L_x_30) ;  /* 0xfffffffc00801947 */ /* 0x000fea000383ffff */
.L_x_23:
[----:B------:R-:W-:-:S05]  /*0fe0*/  IMAD.SHL.U32 R19, R19, 0x2, RZ ;  /* 0x0000000213137824 */ /* 0x000fca00078e00ff */
[----:B------:R-:W-:-:S13]  /*0ff0*/  ISETP.GT.AND P1, PT, R19, R12, PT ;  /* 0x0000000c1300720c */ /* 0x000fda0003f24270 */
[----:B------:R-:W-:Y:S05]  /*1000*/  @!P1 BRA `(.L_x_31) ;  /* 0xfffffffc00649947 */ /* 0x000fea000383ffff */
.L_x_22:
[----:B------:R-:W-:Y:S01]  /*1010*/  UMOV UR4, 0xffffffff ;  /* 0xffffffff00047882 */ /* 0x000fe20000000000 */
[----:B------:R-:W-:Y:S02]  /*1020*/  ISETP.NE.AND P1, PT, R27, RZ, PT ;  /* 0x000000ff1b00720c */ /* 0x000fe40003f25270 */
[----:B------:R-:W-:Y:S11]  /*1030*/  BRA.DIV UR4, `(.L_x_32) ;  /* 0x0000001a042c7947 */ /* 0x000ff6000b800000 */
[----:B------:R-:W-:Y:S01]  /*1040*/  NOP ;  /* 0x0000000000007918 */ /* 0x000fe20000000000 */
[----:B------:R-:W-:Y:S01]  /*1050*/  @!P1 STS [R13], RZ ;  /* 0x000000ff0d009388 */ /* 0x000fe20000000800 */
[----:B------:R-:W-:-:S03]  /*1060*/  NOP ;  /* 0x0000000000007918 */ /* 0x000fc60000000000 */
[----:B--234-:R-:W2:Y:S02]  /*1070*/  LDS R5, [R14+-0x8] ;  /* 0xfffff8000e057984 */ /* 0x01cea40000000800 */
[----:B--2---:R-:W-:-:S13]  /*1080*/  FSETP.LT.AND P0, PT, R2, R5, P0 ;  /* 0x000000050200720b */ /* 0x004fda0000701000 */
[----:B------:R-:W-:Y:S01]  /*1090*/  VOTE.ANY R21, PT, P0 ;  /* 0x0000000000157806 */ /* 0x000fe200000e0100 */
[----:B------:R-:W-:Y:S06]  /*10a0*/  BRA `(.L_x_33) ;  /* 0x00000000005c7947 */ /* 0x000fec0003800000 */
.L_x_14:
[----:B------:R-:W-:Y:S01]  /*10b0*/  HFMA2 R20, -RZ, RZ, 0, 0 ;  /* 0x00000000ff147431 */ /* 0x000fe200000001ff */
[----:B------:R-:W-:Y:S01]  /*10c0*/  LOP3.LUT R6, R21, R16, RZ, 0x30, !PT ;  /* 0x0000001015067212 */ /* 0x000fe200078e30ff */
[----:B------:R-:W1:Y:S01]  /*10d0*/  POPC R5, R21 ;  /* 0x0000001500057309 */ /* 0x000e620000000000 */
[----:B------:R-:W-:-:S03]  /*10e0*/  UMOV UR4, 0xffffffff ;  /* 0xffffffff00047882 */ /* 0x000fc60000000000 */
[----:B------:R2:W3:Y:S04]  /*10f0*/  @!P1 LDS R20, [R13] ;  /* 0x000000000d149984 */ /* 0x0004e80000000800 */
[----:B------:R-:W4:Y:S01]  /*1100*/  POPC R6, R6 ;  /* 0x0000000600067309 */ /* 0x000f220000000000 */
[----:B-1----:R-:W-:Y:S01]  /*1110*/  VIMNMX.U32 R7, PT, PT, R4, R5, PT ;  /* 0x0000000504077248 */ /* 0x002fe20003fe0000 */
[----:B--2---:R-:W-:Y:S06]  /*1120*/  BRA.DIV UR4, `(.L_x_34) ;  /* 0x0000001a04387947 */ /* 0x004fec000b800000 */
[----:B---3--:R-:W1:Y:S01]  /*1130*/  SHFL.IDX PT, R20, R20, RZ, 0x1f ;  /* 0x00001fff14147589 */ /* 0x008e6200000e0000 */
[----:B----4-:R-:W-:-:S13]  /*1140*/  ISETP.GE.U32.OR P2, PT, R6, R7, !P0 ;  /* 0x000000070600720c */ /* 0x010fda0004746470 */
[----:B-1----:R-:W-:Y:S01]  /*1150*/  @!P2 IADD3 R22, PT, PT, R20, R19, R6 ;  /* 0x000000131416a210 */ /* 0x002fe20007ffe006 */
[----:B------:R-:W-:-:S04]  /*1160*/  @!P1 IMAD.IADD R24, R7, 0x1, R20 ;  /* 0x0000000107189824 */ /* 0x000fc800078e0214 */
[----:B------:R-:W-:-:S05]  /*1170*/  @!P2 IMAD R22, R22, 0x8, R11 ;  /* 0x000000081616a824 */ /* 0x000fca00078e020b */
[----:B------:R1:W-:Y:S01]  /*1180*/  @!P2 STS.64 [R22], R2 ;  /* 0x000000021600a388 */ /* 0x0003e20000000a00 */
[----:B------:R-:W-:-:S03]  /*1190*/  NOP ;  /* 0x0000000000007918 */ /* 0x000fc60000000000 */
[----:B------:R1:W-:Y:S01]  /*11a0*/  @!P1 STS [R13], R24 ;  /* 0x000000180d009388 */ /* 0x0003e20000000800 */
[----:B------:R-:W-:Y:S01]  /*11b0*/  NOP ;  /* 0x0000000000007918 */ /* 0x000fe20000000000 */
.L_x_88:
[----:B------:R-:W-:-:S13]  /*11c0*/  ISETP.GE.U32.AND P1, PT, R4, R5, PT ;  /* 0x000000050400720c */ /* 0x000fda0003f26070 */
[----:B------:R-:W-:Y:S05]  /*11d0*/  @P1 BRA `(.L_x_12) ;  /* 0x0000000000181947 */ /* 0x000fea0003800000 */
[----:B------:R-:W-:Y:S01]  /*11e0*/  UMOV UR4, 0xffffffff ;  /* 0xffffffff00047882 */ /* 0x000fe20000000000 */
[----:B------:R-:W-:Y:S02]  /*11f0*/  ISETP.GE.U32.AND P0, PT, R6, R7, P0 ;  /* 0x000000070600720c */ /* 0x000fe40000706070 */
[----:B------:R-:W-:Y:S11]  /*1200*/  BRA.DIV UR4, `(.L_x_35) ;  /* 0x0000001a04587947 */ /* 0x000ff6000b800000 */
[----:B------:R-:W-:-:S07]  /*1210*/  VOTE.ANY R21, PT, P0 ;  /* 0x0000000000157806 */ /* 0x000fce00000e0100 */
.L_x_33:
[----:B------:R-:W-:-:S13]  /*1220*/  ISETP.NE.AND P1, PT, R21, RZ, PT ;  /* 0x000000ff1500720c */ /* 0x000fda0003f25270 */
[----:B------:R-:W-:Y:S05]  /*1230*/  @P1 BRA `(.L_x_36) ;  /* 0xfffffff400a41947 */ /* 0x000fea000383ffff */
.L_x_12:
[----:B------:R-:W-:-:S05]  /*1240*/  VIADD R18, R18, 0x20 ;  /* 0x0000002012127836 */ /* 0x000fca0000000000 */
[----:B------:R-:W-:-:S13]  /*1250*/  ISETP.GE.AND P0, PT, R18, R17, PT ;  /* 0x000000111200720c */ /* 0x000fda0003f06270 */
[----:B------:R-:W-:Y:S05]  /*1260*/  @!P0 BRA `(.L_x_37) ;  /* 0xfffffff4004c8947 */ /* 0x000fea000383ffff */
.L_x_10:
[----:B------:R-:W-:Y:S05]  /*1270*/  BSYNC B0 ;  /* 0x0000000000007941 */ /* 0x000fea0003800000 */
.L_x_9:
[----:B------:R-:W-:-:S03]  /*1280*/  UMOV UR4, 0xffffffff ;  /* 0xffffffff00047882 */ /* 0x000fc60000000000 */
[----:B------:R-:W-:Y:S05]  /*1290*/  BRA.DIV UR4, `(.L_x_38) ;  /* 0x0000001a04547947 */ /* 0x000fea000b800000 */
[----:B------:R-:W-:Y:S01]  /*12a0*/  NOP ;  /* 0x0000000000007918 */ /* 0x000fe20000000000 */
.L_x_93:
[----:B------:R-:W-:Y:S05]  /*12b0*/  WARPSYNC.ALL ;  /* 0x0000000000007948 */ /* 0x000fea0003800000 */
[----:B-1----:R-:W1:Y:S01]  /*12c0*/  LDC R2, c[0x0][0x3ac] ;  /* 0x0000eb00ff027b82 */ /* 0x002e620000000800 */
[----:B------:R-:W3:Y:S01]  /*12d0*/  LDCU UR4, c[0x0][0x398] ;  /* 0x00007300ff0477ac */ /* 0x000ee20008000800 */
[----:B-1----:R-:W-:-:S06]  /*12e0*/  IMAD.IADD R15, R15, 0x1, R2 ;  /* 0x000000010f0f7824 */ /* 0x002fcc00078e0202 */
[----:B------:R-:W-:Y:S01]  /*12f0*/  BAR.SYNC.DEFER_BLOCKING 0x0 ;  /* 0x0000000000007b1d */ /* 0x000fe20000010000 */
[----:B---3--:R-:W-:-:S13]  /*1300*/  ISETP.GE.AND P0, PT, R15, UR4, PT ;  /* 0x000000040f007c0c */ /* 0x008fda000bf06270 */
[----:B------:R-:W-:Y:S05]  /*1310*/  @!P0 BRA `(.L_x_39) ;  /* 0xfffffff000b88947 */ /* 0x000fea000383ffff */
.L_x_5:
[----:B------:R-:W-:Y:S01]  /*1320*/  ISETP.NE.AND P1, PT, R27, RZ, PT ;  /* 0x000000ff1b00720c */ /* 0x000fe20003f25270 */
[----:B0-----:R-:W-:Y:S01]  /*1330*/  IMAD.MOV.U32 R4, RZ, RZ, RZ ;  /* 0x000000ffff047224 */ /* 0x001fe200078e00ff */
[----:B------:R-:W0:Y:S11]  /*1340*/  S2R R3, SR_TID.X ;  /* 0x0000000000037919 */ /* 0x000e360000002100 */
[----:B------:R-:W3:Y:S01]  /*1350*/  @!P1 LDS R4, [R13] ;  /* 0x000000000d049984 */ /* 0x000ee20000000800 */
[----:B0-----:R-:W-:-:S03]  /*1360*/  SHF.R.U32.HI R3, RZ, 0x5, R3 ;  /* 0x00000005ff037819 */ /* 0x001fc60000011603 */
[----:B---3--:R-:W0:Y:S02]  /*1370*/  SHFL.IDX PT, R4, R4, RZ, 0x1f ;  /* 0x00001fff04047589 */ /* 0x008e2400000e0000 */
[----:B0-----:R-:W-:-:S13]  /*1380*/  ISETP.GE.AND P0, PT, R4, 0x1, PT ;  /* 0x000000010400780c */ /* 0x001fda0003f06270 */
[----:B------:R-:W-:Y:S05]  /*1390*/  @!P0 BRA `(.L_x_40) ;  /* 0x0000000400e48947 */ /* 0x000fea0003800000 */
[----:B------:R-:W-:Y:S01]  /*13a0*/  IMAD.MOV.U32 R4, RZ, RZ, RZ ;  /* 0x000000ffff047224 */ /* 0x000fe200078e00ff */
[----:B------:R-:W0:Y:S01]  /*13b0*/  LDC R6, c[0x0][0x3a8] ;  /* 0x0000ea00ff067b82 */ /* 0x000e220000000800 */
[----:B------:R-:W-:Y:S04]  /*13c0*/  BSSY.RECONVERGENT B0, `(.L_x_41) ;  /* 0x0000041000007945 */ /* 0x000fe80003800200 */
[----:B------:R-:W3:Y:S04]  /*13d0*/  @!P1 LDS R4, [R13] ;  /* 0x000000000d049984 */ /* 0x000ee80000000800 */
[----:B---3--:R-:W3:Y:S02]  /*13e0*/  SHFL.IDX PT, R4, R4, RZ, 0x1f ;  /* 0x00001fff04047589 */ /* 0x008ee400000e0000 */
[----:B---3--:R-:W-:-:S04]  /*13f0*/  IADD3 R5, PT, PT, R27, R4, RZ ;  /* 0x000000041b057210 */ /* 0x008fc80007ffe0ff */
[----:B0-----:R-:W-:-:S13]  /*1400*/  ISETP.GE.AND P0, PT, R5, R6, PT ;  /* 0x000000060500720c */ /* 0x001fda0003f06270 */
[----:B------:R-:W-:Y:S05]  /*1410*/  @P0 BRA `(.L_x_42) ;  /* 0x0000000000ec0947 */ /* 0x000fea0003800000 */
[----:B------:R-:W-:Y:S01]  /*1420*/  IMAD.MOV.U32 R7, RZ, RZ, R5 ;  /* 0x000000ffff077224 */ /* 0x000fe200078e0005 */
[----:B------:R-:W-:Y:S01]  /*1430*/  LOP3.LUT R5, RZ, R4, RZ, 0x33, !PT ;  /* 0x00000004ff057212 */ /* 0x000fe200078e33ff */
[----:B------:R-:W-:Y:S03]  /*1440*/  BSSY.RECONVERGENT B1, `(.L_x_43) ;  /* 0x000001a000017945 */ /* 0x000fe60003800200 */
[----:B------:R-:W-:-:S04]  /*1450*/  VIADDMNMX R4, R7, 0x20, R6, !PT ;  /* 0x0000002007047846 */ /* 0x000fc80007800106 */
[----:B-1----:R-:W-:-:S04]  /*1460*/  IADD3 R9, PT, PT, -R27, R4, R5 ;  /* 0x000000041b097210 */ /* 0x002fc80007ffe105 */
        /* <DEDUP_REMOVED lines=9> */
.L_x_45:
[C---:B0-2---:R-:W-:Y:S01]  /*1500*/  IMAD.IADD R10, R7.reuse, 0x1, R6 ;  /* 0x00000001070a7824 */ /* 0x045fe200078e0206 */
[----:B------:R-:W-:Y:S01]  /*1510*/  IADD3 R8, PT, PT, R8, 0x8, RZ ;  /* 0x0000000808087810 */ /* 0x000fe20007ffe0ff */
[----:B------:R-:W-:Y:S02]  /*1520*/  VIADD R7, R7, 0x100 ;  /* 0x0000010007077836 */ /* 0x000fe40000000000 */
[----:B------:R-:W-:Y:S01]  /*1530*/  IMAD R10, R10, 0x8, R11 ;  /* 0x000000080a0a7824 */ /* 0x000fe200078e020b */
[----:B------:R-:W-:-:S04]  /*1540*/  ISETP.NE.AND P0, PT, R8, R15, PT ;  /* 0x0000000f0800720c */ /* 0x000fc80003f05270 */
[----:B------:R0:W-:Y:S04]  /*1550*/  STS.64 [R10], R4 ;  /* 0x000000040a007388 */ /* 0x0001e80000000a00 */
        /* <DEDUP_REMOVED lines=8> */
.L_x_44:
[----:B------:R-:W-:Y:S05]  /*15e0*/  BSYNC.RECONVERGENT B1 ;  /* 0x0000000000017941 */ /* 0x000fea0003800200 */
.L_x_43:
[----:B------:R-:W-:Y:S05]  /*15f0*/  @!P1 BRA `(.L_x_42) ;  /* 0x0000000000749947 */ /* 0x000fea0003800000 */
[----:B------:R-:W-:Y:S01]  /*1600*/  ISETP.GE.U32.AND P0, PT, R16, 0x4, PT ;  /* 0x000000041000780c */ /* 0x000fe20003f06070 */
[----:B------:R-:W-:Y:S01]  /*1610*/  BSSY.RECONVERGENT B1, `(.L_x_46) ;  /* 0x000000c000017945 */ /* 0x000fe20003800200 */
[----:B------:R-:W-:-:S11]  /*1620*/  LOP3.LUT P1, R14, R14, 0x3, RZ, 0xc0, !PT ;  /* 0x000000030e0e7812 */ /* 0x000fd6000782c0ff */
[----:B------:R-:W-:Y:S05]  /*1630*/  @!P0 BRA `(.L_x_47) ;  /* 0x0000000000248947 */ /* 0x000fea0003800000 */
[C---:B0-----:R-:W-:Y:S02]  /*1640*/  IMAD.IADD R4, R7.reuse, 0x1, R6 ;  /* 0x0000000107047824 */ /* 0x041fe400078e0206 */
[----:B------:R-:W-:Y:S02]  /*1650*/  IMAD.MOV.U32 R16, RZ, RZ, 0x7f7fffff ;  /* 0x7f7fffffff107424 */ /* 0x000fe400078e00ff */
[----:B------:R-:W-:Y:S02]  /*1660*/  IMAD.MOV.U32 R17, RZ, RZ, -0x1 ;  /* 0xffffffffff117424 */ /* 0x000fe400078e00ff */
[----:B------:R-:W-:Y:S02]  /*1670*/  IMAD R4, R4, 0x8, R11 ;  /* 0x0000000804047824 */ /* 0x000fe400078e020b */
[----:B------:R-:W-:-:S03]  /*1680*/  VIADD R7, R7, 0x80 ;  /* 0x0000008007077836 */ /* 0x000fc60000000000 */
[----:B------:R1:W-:Y:S04]  /*1690*/  STS.64 [R4], R16 ;  /* 0x0000001004007388 */ /* 0x0003e80000000a00 */
[----:B------:R1:W-:Y:S04]  /*16a0*/  STS.64 [R4+0x100], R16 ;  /* 0x0001001004007388 */ /* 0x0003e80000000a00 */
[----:B------:R1:W-:Y:S04]  /*16b0*/  STS.64 [R4+0x200], R16 ;  /* 0x0002001004007388 */ /* 0x0003e80000000a00 */
[----:B------:R1:W-:Y:S02]  /*16c0*/  STS.64 [R4+0x300], R16 ;  /* 0x0003001004007388 */ /* 0x0003e40000000a00 */
.L_x_47:
[----:B------:R-:W-:Y:S05]  /*16d0*/  BSYNC.RECONVERGENT B1 ;  /* 0x0000000000017941 */ /* 0x000fea0003800200 */
.L_x_46:
[----:B------:R-:W-:Y:S05]  /*16e0*/  @!P1 BRA `(.L_x_42) ;  /* 0x0000000000389947 */ /* 0x000fea0003800000 */
[----:B------:R-:W-:Y:S02]  /*16f0*/  ISETP.NE.AND P1, PT, R14, 0x1, PT ;  /* 0x000000010e00780c */ /* 0x000fe40003f25270 */
[----:B------:R-:W-:-:S11]  /*1700*/  LOP3.LUT P0, RZ, R9, 0x20, RZ, 0xc0, !PT ;  /* 0x0000002009ff7812 */ /* 0x000fd6000780c0ff */
[C---:B0-2---:R-:W-:Y:S01]  /*1710*/  @P1 IADD3 R10, PT, PT, R7.reuse, R6, RZ ;  /* 0x00000006070a1210 */ /* 0x045fe20007ffe0ff */
[----:B------:R-:W-:Y:S01]  /*1720*/  @P1 VIADD R7, R7, 0x40 ;  /* 0x0000004007071836 */ /* 0x000fe20000000000 */
[----:B------:R-:W-:Y:S01]  /*1730*/  @!P0 MOV R15, 0xffffffff ;  /* 0xffffffff000f8802 */ /* 0x000fe20000000f00 */
[----:B-1----:R-:W-:Y:S02]  /*1740*/  @P1 IMAD.MOV.U32 R4, RZ, RZ, 0x7f7fffff ;  /* 0x7f7fffffff041424 */ /* 0x002fe400078e00ff */
[----:B------:R-:W-:Y:S02]  /*1750*/  @!P0 IMAD.IADD R8, R7, 0x1, R6 ;  /* 0x0000000107088824 */ /* 0x000fe400078e0206 */
[----:B------:R-:W-:Y:S02]  /*1760*/  @P1 IMAD.MOV.U32 R5, RZ, RZ, -0x1 ;  /* 0xffffffffff051424 */ /* 0x000fe400078e00ff */
[----:B------:R-:W-:Y:S02]  /*1770*/  @P1 IMAD R10, R10, 0x8, R11 ;  /* 0x000000080a0a1824 */ /* 0x000fe400078e020b */
[----:B------:R-:W-:-:S02]  /*1780*/  @!P0 IMAD.MOV.U32 R14, RZ, RZ, 0x7f7fffff ;  /* 0x7f7fffffff0e8424 */ /* 0x000fc400078e00ff */
[----:B------:R-:W-:Y:S01]  /*1790*/  @!P0 IMAD R8, R8, 0x8, R11 ;  /* 0x0000000808088824 */ /* 0x000fe200078e020b */
[----:B------:R3:W-:Y:S04]  /*17a0*/  @P1 STS.64 [R10], R4 ;  /* 0x000000040a001388 */ /* 0x0007e80000000a00 */
[----:B------:R3:W-:Y:S04]  /*17b0*/  @P1 STS.64 [R10+0x100], R4 ;  /* 0x000100040a001388 */ /* 0x0007e80000000a00 */
[----:B------:R3:W-:Y:S02]  /*17c0*/  @!P0 STS.64 [R8], R14 ;  /* 0x0000000e08008388 */ /* 0x0007e40000000a00 */
.L_x_42:
[----:B------:R-:W-:Y:S05]  /*17d0*/  BSYNC.RECONVERGENT B0 ;  /* 0x0000000000007941 */ /* 0x000fea0003800200 */
.L_x_41:
[----:B------:R-:W-:Y:S01]  /*17e0*/  ISETP.GE.AND P0, PT, R6, 0x1, PT ;  /* 0x000000010600780c */ /* 0x000fe20003f06270 */
[----:B------:R-:W-:-:S12]  /*17f0*/  NOP ;  /* 0x0000000000007918 */ /* 0x000fd80000000000 */
[----:B------:R-:W-:Y:S05]  /*1800*/  @!P0 BRA `(.L_x_48) ;  /* 0x0000000000b88947 */ /* 0x000fea0003800000 */
[----:B------:R-:W4:Y:S01]  /*1810*/  S2UR UR5, SR_CgaCtaId ;  /* 0x00000000000579c3 */ /* 0x000f220000008800 */
[----:B0--3--:R-:W-:Y:S01]  /*1820*/  IMAD R5, R3, R6, RZ ;  /* 0x0000000603057224 */ /* 0x009fe200078e02ff */
[----:B------:R-:W-:Y:S01]  /*1830*/  UMOV UR4, 0x400 ;  /* 0x0000040000047882 */ /* 0x000fe20000000000 */
[----:B------:R-:W-:Y:S02]  /*1840*/  UMOV UR6, 0x2 ;  /* 0x0000000200067882 */ /* 0x000fe40000000000 */
[----:B------:R-:W-:-:S04]  /*1850*/  IMAD R2, R5, 0x2, R2 ;  /* 0x0000000205027824 */ /* 0x000fc800078e0202 */
[----:B------:R-:W-:Y:S01]  /*1860*/  IMAD.IADD R2, R27, 0x1, R2 ;  /* 0x000000011b027824 */ /* 0x000fe200078e0202 */
[----:B----4-:R-:W-:-:S06]  /*1870*/  ULEA UR4, UR5, UR4, 0x18 ;  /* 0x0000000405047291 */ /* 0x010fcc000f8ec0ff */
[----:B------:R-:W-:-:S07]  /*1880*/  LEA R6, R2, UR4, 0x3 ;  /* 0x0000000402067c11 */ /* 0x000fce000f8e18ff */
.L_x_56:
[----:B------:R-:W-:-:S04]  /*1890*/  USHF.R.S32.HI UR4, URZ, 0x1, UR6 ;  /* 0x00000001ff047899 */ /* 0x000fc80008011406 */
[----:B------:R-:W-:-:S09]  /*18a0*/  UISETP.GE.AND UP0, UPT, UR4, 0x1, UPT ;  /* 0x000000010400788c */ /* 0x000fd2000bf06270 */
[----:B------:R-:W-:Y:S05]  /*18b0*/  BRA.U !UP0, `(.L_x_49) ;  /* 0x0000000108807547 */ /* 0x000fea000b800000 */
.L_x_55:
[----:B------:R-:W-:Y:S01]  /*18c0*/  ISETP.GE.AND P0, PT, R27, R12, PT ;  /* 0x0000000c1b00720c */ /* 0x000fe20003f06270 */
[----:B------:R-:W-:-:S12]  /*18d0*/  BSSY.RECONVERGENT B0, `(.L_x_50) ;  /* 0x0000019000007945 */ /* 0x000fd80003800200 */
[----:B------:R-:W-:Y:S05]  /*18e0*/  @P0 BRA `(.L_x_51) ;  /* 0x00000000005c0947 */ /* 0x000fea0003800000 */
[----:B------:R-:W-:Y:S02]  /*18f0*/  IMAD.MOV.U32 R2, RZ, RZ, R6 ;  /* 0x000000ffff027224 */ /* 0x000fe400078e0006 */
[----:B------:R-:W-:-:S07]  /*1900*/  IMAD.MOV.U32 R5, RZ, RZ, R27 ;  /* 0x000000ffff057224 */ /* 0x000fce00078e001b */
.L_x_54:
[----:B-1----:R-:W-:Y:S01]  /*1910*/  LOP3.LUT R4, R5, UR4, RZ, 0x3c, !PT ;  /* 0x0000000405047c12 */ /* 0x002fe2000f8e3cff */
[----:B------:R-:W-:Y:S03]  /*1920*/  BSSY.RECONVERGENT B1, `(.L_x_52) ;  /* 0x000000f000017945 */ /* 0x000fe60003800200 */
[----:B------:R-:W-:-:S13]  /*1930*/  ISETP.GT.U32.AND P0, PT, R4, R5, PT ;  /* 0x000000050400720c */ /* 0x000fda0003f04070 */
[----:B------:R-:W-:Y:S05]  /*1940*/  @!P0 BRA `(.L_x_53) ;  /* 0x0000000000308947 */ /* 0x000fea0003800000 */
[----:B------:R-:W-:Y:S01]  /*1950*/  IMAD R7, R4, 0x8, R11 ;  /* 0x0000000804077824 */ /* 0x000fe200078e020b */
[----:B------:R-:W-:Y:S01]  /*1960*/  LDS.64 R8, [R2] ;  /* 0x0000000002087984 */ /* 0x000fe20000000a00 */
[----:B------:R-:W-:-:S03]  /*1970*/  LOP3.LUT P1, RZ, R5, UR6, RZ, 0xc0, !PT ;  /* 0x0000000605ff7c12 */ /* 0x000fc6000f82c0ff */
[----:B------:R-:W0:Y:S02]  /*1980*/  LDS.64 R14, [R7] ;  /* 0x00000000070e7984 */ /* 0x000e240000000a00 */
[CC--:B0-----:R-:W-:Y:S02]  /*1990*/  FSETP.GEU.AND P2, PT, R8.reuse, R14.reuse, PT ;  /* 0x0000000e0800720b */ /* 0x0c1fe40003f4e000 */
[----:B------:R-:W-:Y:S02]  /*19a0*/  FSETP.GT.AND P0, PT, R8, R14, PT ;  /* 0x0000000e0800720b */ /* 0x000fe40003f04000 */
[----:B------:R-:W-:-:S04]  /*19b0*/  SEL R4, RZ, 0xffffffff, P2 ;  /* 0xffffffffff047807 */ /* 0x000fc80001000000 */
[----:B------:R-:W-:-:S04]  /*19c0*/  @!P1 SEL R4, RZ, 0xffffffff, !P0 ;  /* 0xffffffffff049807 */ /* 0x000fc80004000000 */
[----:B------:R-:W-:-:S04]  /*19d0*/  LOP3.LUT R4, R4, 0x1, RZ, 0xc0, !PT ;  /* 0x0000000104047812 */ /* 0x000fc800078ec0ff */
[----:B------:R-:W-:-:S13]  /*19e0*/  ISETP.NE.U32.AND P0, PT, R4, 0x1, PT ;  /* 0x000000010400780c */ /* 0x000fda0003f05070 */
[----:B------:R0:W-:Y:S04]  /*19f0*/  @!P0 STS.64 [R2], R14 ;  /* 0x0000000e02008388 */ /* 0x0001e80000000a00 */
[----:B------:R0:W-:Y:S02]  /*1a00*/  @!P0 STS.64 [R7], R8 ;  /* 0x0000000807008388 */ /* 0x0001e40000000a00 */
.L_x_53:
[----:B------:R-:W-:Y:S05]  /*1a10*/  BSYNC.RECONVERGENT B1 ;  /* 0x0000000000017941 */ /* 0x000fea0003800200 */
.L_x_52:
[----:B------:R-:W-:Y:S01]  /*1a20*/  IADD3 R5, PT, PT, R5, 0x20, RZ ;  /* 0x0000002005057810 */ /* 0x000fe20007ffe0ff */
[----:B0-----:R-:W-:-:S03]  /*1a30*/  VIADD R2, R2, 0x100 ;  /* 0x0000010002027836 */ /* 0x001fc60000000000 */
[----:B------:R-:W-:-:S13]  /*1a40*/  ISETP.GE.AND P0, PT, R5, R12, PT ;  /* 0x0000000c0500720c */ /* 0x000fda0003f06270 */
[----:B------:R-:W-:Y:S05]  /*1a50*/  @!P0 BRA `(.L_x_54) ;  /* 0xfffffffc00ac8947 */ /* 0x000fea000383ffff */
.L_x_51:
[----:B------:R-:W-:Y:S05]  /*1a60*/  BSYNC.RECONVERGENT B0 ;  /* 0x0000000000007941 */ /* 0x000fea0003800200 */
.L_x_50:
[----:B------:R-:W-:Y:S01]  /*1a70*/  UISETP.GT.U32.AND UP0, UPT, UR4, 0x1, UPT ;  /* 0x000000010400788c */ /* 0x000fe2000bf04070 */
[----:B------:R-:W-:Y:S01]  /*1a80*/  NOP ;  /* 0x0000000000007918 */ /* 0x000fe20000000000 */
[----:B------:R-:W-:-:S07]  /*1a90*/  USHF.R.U32.HI UR5, URZ, 0x1, UR4 ;  /* 0x00000001ff057899 */ /* 0x000fce0008011604 */
[----:B------:R-:W-:Y:S01]  /*1aa0*/  UMOV UR4, UR5 ;  /* 0x0000000500047c82 */ /* 0x000fe20008000000 */
[----:B------:R-:W-:Y:S05]  /*1ab0*/  BRA.U UP0, `(.L_x_55) ;  /* 0xfffffffd00807547 */ /* 0x000fea000b83ffff */
.L_x_49:
[----:B------:R-:W-:-:S06]  /*1ac0*/  USHF.L.U32 UR6, UR6, 0x1, URZ ;  /* 0x0000000106067899 */ /* 0x000fcc00080006ff */
[----:B------:R-:W-:-:S13]  /*1ad0*/  ISETP.LT.AND P0, PT, R12, UR6, PT ;  /* 0x000000060c007c0c */ /* 0x000fda000bf01270 */
[----:B------:R-:W-:Y:S05]  /*1ae0*/  @!P0 BRA `(.L_x_56) ;  /* 0xfffffffc00688947 */ /* 0x000fea000383ffff */
.L_x_48:
[----:B------:R-:W-:Y:S01]  /*1af0*/  ISETP.NE.AND P0, PT, R27, RZ, PT ;  /* 0x000000ff1b00720c */ /* 0x000fe20003f05270 */
[----:B------:R-:W-:-:S12]  /*1b00*/  NOP ;  /* 0x0000000000007918 */ /* 0x000fd80000000000 */
[----:B------:R4:W-:Y:S01]  /*1b10*/  @!P0 STS [R13], RZ ;  /* 0x000000ff0d008388 */ /* 0x0009e20000000800 */
[----:B------:R-:W-:Y:S01]  /*1b20*/  NOP ;  /* 0x0000000000007918 */ /* 0x000fe20000000000 */
.L_x_40:
[----:B------:R-:W5:Y:S02]  /*1b30*/  LDC R2, c[0x0][0x3a8] ;  /* 0x0000ea00ff027b82 */ /* 0x000f640000000800 */
[----:B-----5:R-:W-:Y:S01]  /*1b40*/  ISETP.GE.AND P0, PT, R27, R2, PT ;  /* 0x000000021b00720c */ /* 0x020fe20003f06270 */
[----:B------:R-:W-:-:S12]  /*1b50*/  NOP ;  /* 0x0000000000007918 */ /* 0x000fd80000000000 */
[----:B------:R-:W-:Y:S05]  /*1b60*/  @P0 EXIT ;  /* 0x000000000000094d */ /* 0x000fea0003800000 */
[----:B0--3--:R-:W-:Y:S01]  /*1b70*/  LOP3.LUT R5, RZ, R27, RZ, 0x33, !PT ;  /* 0x0000001bff057212 */ /* 0x009fe200078e33ff */
[----:B------:R-:W-:Y:S04]  /*1b80*/  BSSY.RECONVERGENT B0, `(.L_x_57) ;  /* 0x0000024000007945 */ /* 0x000fe80003800200 */
[----:B------:R-:W-:-:S05]  /*1b90*/  IMAD.IADD R8, R5, 0x1, R2 ;  /* 0x0000000105087824 */ /* 0x000fca00078e0202 */
[C---:B-1----:R-:W-:Y:S02]  /*1ba0*/  LOP3.LUT R4, R8.reuse, 0x60, RZ, 0xc0, !PT ;  /* 0x0000006008047812 */ /* 0x042fe400078ec0ff */
[----:B------:R-:W-:Y:S02]  /*1bb0*/  ISETP.GE.U32.AND P1, PT, R8, 0x60, PT ;  /* 0x000000600800780c */ /* 0x000fe40003f26070 */
[----:B------:R-:W-:Y:S02]  /*1bc0*/  ISETP.NE.AND P0, PT, R4, 0x60, PT ;  /* 0x000000600400780c */ /* 0x000fe40003f05270 */
[----:B------:R-:W0:Y:S11]  /*1bd0*/  LDC.64 R4, c[0x0][0x3a0] ;  /* 0x0000e800ff047b82 */ /* 0x000e360000000a00 */
[----:B------:R-:W-:Y:S05]  /*1be0*/  @!P0 BRA `(.L_x_58) ;  /* 0x0000000000748947 */ /* 0x000fea0003800000 */
[----:B------:R-:W1:Y:S01]  /*1bf0*/  S2UR UR5, SR_CgaCtaId ;  /* 0x00000000000579c3 */ /* 0x000e620000008800 */
[----:B------:R-:W2:Y:S01]  /*1c00*/  LDCU UR6, c[0x0][0x3ac] ;  /* 0x00007580ff0677ac */ /* 0x000ea20008000800 */
[-C--:B------:R-:W-:Y:S01]  /*1c10*/  IMAD R9, R3, R2.reuse, RZ ;  /* 0x0000000203097224 */ /* 0x080fe200078e02ff */
[----:B------:R-:W-:Y:S01]  /*1c20*/  LEA.HI R8, R8, 0x1, RZ, 0x1b ;  /* 0x0000000108087811 */ /* 0x000fe200078fd8ff */
[----:B------:R-:W-:Y:S01]  /*1c30*/  IMAD.MOV.U32 R6, RZ, RZ, 0x4 ;  /* 0x00000004ff067424 */ /* 0x000fe200078e00ff */
[----:B------:R-:W-:Y:S01]  /*1c40*/  UMOV UR4, 0x400 ;  /* 0x0000040000047882 */ /* 0x000fe20000000000 */
[----:B------:R-:W-:Y:S02]  /*1c50*/  IMAD.MOV.U32 R7, RZ, RZ, 0x0 ;  /* 0x00000000ff077424 */ /* 0x000fe400078e00ff */
[----:B------:R-:W-:Y:S02]  /*1c60*/  IMAD R11, R0, R2, R27 ;  /* 0x00000002000b7224 */ /* 0x000fe400078e021b */
[----:B0-----:R-:W-:-:S04]  /*1c70*/  IMAD.WIDE.U32 R6, R4, 0x1, R6 ;  /* 0x0000000104067825 */ /* 0x001fc800078e0006 */
[----:B----4-:R-:W-:Y:S01]  /*1c80*/  IMAD.IADD R13, R7, 0x1, R5 ;  /* 0x00000001070d7824 */ /* 0x010fe200078e0205 */
[----:B--2---:R-:W-:Y:S02]  /*1c90*/  LEA R10, R9, UR6, 0x1 ;  /* 0x00000006090a7c11 */ /* 0x004fe4000f8e08ff */
[C---:B------:R-:W-:Y:S01]  /*1ca0*/  LOP3.LUT R9, R8.reuse, 0x3, RZ, 0xc0, !PT ;  /* 0x0000000308097812 */ /* 0x040fe200078ec0ff */
[----:B------:R-:W-:Y:S01]  /*1cb0*/  IMAD.SHL.U32 R8, R8, 0x20, RZ ;  /* 0x0000002008087824 */ /* 0x000fe200078e00ff */
[----:B-1----:R-:W-:Y:S01]  /*1cc0*/  ULEA UR4, UR5, UR4, 0x18 ;  /* 0x0000000405047291 */ /* 0x002fe2000f8ec0ff */
[----:B------:R-:W-:Y:S01]  /*1cd0*/  IMAD.IADD R10, R27, 0x1, R10 ;  /* 0x000000011b0a7824 */ /* 0x000fe200078e020a */
[----:B------:R-:W-:Y:S02]  /*1ce0*/  IADD3 R12, PT, PT, -R9, RZ, RZ ;  /* 0x000000ff090c7210 */ /* 0x000fe40007ffe1ff */
[----:B------:R-:W-:Y:S02]  /*1cf0*/  LOP3.LUT R27, R27, 0x60, R8, 0xf8, !PT ;  /* 0x000000601b1b7812 */ /* 0x000fe400078ef808 */
[----:B------:R-:W-:-:S07]  /*1d00*/  LEA R10, R10, UR4, 0x3 ;  /* 0x000000040a0a7c11 */ /* 0x000fce000f8e18ff */
.L_x_59:
[----:B-1----:R0:W1:Y:S01]  /*1d10*/  LDS.64 R14, [R10] ;  /* 0x000000000a0e7984 */ /* 0x0020620000000a00 */
[----:B------:R-:W-:Y:S02]  /*1d20*/  IMAD.MOV.U32 R8, RZ, RZ, R6 ;  /* 0x000000ffff087224 */ /* 0x000fe400078e0006 */
[----:B------:R-:W-:Y:S02]  /*1d30*/  IMAD.MOV.U32 R9, RZ, RZ, R13 ;  /* 0x000000ffff097224 */ /* 0x000fe400078e000d */
[----:B------:R-:W-:Y:S02]  /*1d40*/  VIADD R12, R12, 0x1 ;  /* 0x000000010c0c7836 */ /* 0x000fe40000000000 */
[----:B------:R-:W-:-:S03]  /*1d50*/  IMAD.WIDE R8, R11, 0x8, R8 ;  /* 0x000000080b087825 */ /* 0x000fc600078e0208 */
[----:B------:R-:W-:Y:S01]  /*1d60*/  ISETP.NE.AND P0, PT, R12, RZ, PT ;  /* 0x000000ff0c00720c */ /* 0x000fe20003f05270 */
[----:B0-----:R-:W-:Y:S02]  /*1d70*/  VIADD R10, R10, 0x100 ;  /* 0x000001000a0a7836 */ /* 0x001fe40000000000 */
[----:B------:R-:W-:Y:S01]  /*1d80*/  VIADD R11, R11, 0x20 ;  /* 0x000000200b0b7836 */ /* 0x000fe20000000000 */
[----:B-1----:R1:W-:Y:S04]  /*1d90*/  STG.E desc[UR8][R8.64+-0x4], R15 ;  /* 0xfffffc0f08007986 */ /* 0x0023e8000c101908 */
[----:B------:R1:W-:Y:S05]  /*1da0*/  STG.E desc[UR8][R8.64], R14 ;  /* 0x0000000e08007986 */ /* 0x0003ea000c101908 */
[----:B------:R-:W-:Y:S05]  /*1db0*/  @P0 BRA `(.L_x_59) ;  /* 0xfffffffc00d40947 */ /* 0x000fea000383ffff */
.L_x_58:
[----:B------:R-:W-:Y:S05]  /*1dc0*/  BSYNC.RECONVERGENT B0 ;  /* 0x0000000000007941 */ /* 0x000fea0003800200 */
.L_x_57:
[----:B------:R-:W-:Y:S05]  /*1dd0*/  @!P1 EXIT ;  /* 0x000000000000994d */ /* 0x000fea0003800000 */
[----:B------:R-:W3:Y:S01]  /*1de0*/  S2UR UR5, SR_CgaCtaId ;  /* 0x00000000000579c3 */ /* 0x000ee20000008800 */
[----:B------:R-:W5:Y:S01]  /*1df0*/  LDCU UR6, c[0x0][0x3ac] ;  /* 0x00007580ff0677ac */ /* 0x000f620008000800 */
[-C--:B------:R-:W-:Y:S01]  /*1e00*/  IADD3 R7, PT, PT, -R27, R2.reuse, RZ ;  /* 0x000000021b077210 */ /* 0x080fe20007ffe1ff */
[-C--:B------:R-:W-:Y:S01]  /*1e10*/  IMAD R6, R3, R2.reuse, RZ ;  /* 0x0000000203067224 */ /* 0x080fe200078e02ff */
[----:B0-----:R-:W-:Y:S01]  /*1e20*/  IADD3 R4, P0, PT, R4, 0x200, RZ ;  /* 0x0000020004047810 */ /* 0x001fe20007f1e0ff */
[----:B------:R-:W-:Y:S01]  /*1e30*/  UMOV UR4, 0x400 ;  /* 0x0000040000047882 */ /* 0x000fe20000000000 */
[----:B------:R-:W-:Y:S01]  /*1e40*/  ISETP.GT.AND P1, PT, R7, 0x180, PT ;  /* 0x000001800700780c */ /* 0x000fe20003f24270 */
[----:B------:R-:W-:Y:S01]  /*1e50*/  IMAD R3, R6, 0x2, R27 ;  /* 0x0000000206037824 */ /* 0x000fe200078e021b */
[----:B------:R-:W-:Y:S01]  /*1e60*/  BSSY.RECONVERGENT B0, `(.L_x_60) ;  /* 0x0000047000007945 */ /* 0x000fe20003800200 */
[----:B------:R-:W-:Y:S01]  /*1e70*/  IMAD.X R5, RZ, RZ, R5, P0 ;  /* 0x000000ffff057224 */ /* 0x000fe200000e0605 */
[----:B------:R-:W-:Y:S01]  /*1e80*/  PLOP3.LUT P0, PT, PT, PT, PT, 0x80, 0x8 ;  /* 0x000000000008781c */ /* 0x000fe20003f0f070 */
[----:B------:R-:W-:-:S02]  /*1e90*/  IMAD R0, R0, R2, R27 ;  /* 0x0000000200007224 */ /* 0x000fc400078e021b */
[----:B-----5:R-:W-:Y:S01]  /*1ea0*/  VIADD R3, R3, UR6 ;  /* 0x0000000603037c36 */ /* 0x020fe20008000000 */
[----:B---3--:R-:W-:-:S06]  /*1eb0*/  ULEA UR4, UR5, UR4, 0x18 ;  /* 0x0000000405047291 */ /* 0x008fcc000f8ec0ff */
[----:B------:R-:W-:-:S05]  /*1ec0*/  LEA R3, R3, UR4, 0x3 ;  /* 0x0000000403037c11 */ /* 0x000fca000f8e18ff */
[----:B------:R-:W-:Y:S01]  /*1ed0*/  VIADD R3, R3, 0x200 ;  /* 0x0000020003037836 */ /* 0x000fe20000000000 */
[----:B------:R-:W-:Y:S06]  /*1ee0*/  @!P1 BRA `(.L_x_61) ;  /* 0x0000000000f89947 */ /* 0x000fec0003800000 */
[----:B------:R-:W-:Y:S01]  /*1ef0*/  PLOP3.LUT P0, PT, PT, PT, PT, 0x8, 0x80 ;  /* 0x000000000080781c */ /* 0x000fe20003f0e170 */
[----:B------:R-:W-:-:S12]  /*1f00*/  VIADD R26, R2, 0xfffffe80 ;  /* 0xfffffe80021a7836 */ /* 0x000fd80000000000 */
.L_x_62:
[----:B01----:R-:W0:Y:S01]  /*1f10*/  LDS.64 R14, [R3+-0x200] ;  /* 0xfffe0000030e7984 */ /* 0x003e220000000a00 */
[C---:B------:R-:W-:Y:S02]  /*1f20*/  VIADD R11, R0.reuse, 0x80 ;  /* 0x00000080000b7836 */ /* 0x040fe40000000000 */
[--C-:B----4-:R-:W-:Y:S01]  /*1f30*/  IMAD.WIDE R12, R0, 0x8, R4.reuse ;  /* 0x00000008000c7825 */ /* 0x110fe200078e0204 */
[----:B------:R-:W1:Y:S03]  /*1f40*/  LDS.64 R16, [R3+-0x100] ;  /* 0xffff000003107984 */ /* 0x000e660000000a00 */
[----:B--2---:R-:W-:Y:S01]  /*1f50*/  IMAD.WIDE R10, R11, 0x8, R4 ;  /* 0x000000080b0a7825 */ /* 0x004fe200078e0204 */
[----:B------:R-:W2:Y:S03]  /*1f60*/  LDS.64 R20, [R3] ;  /* 0x0000000003147984 */ /* 0x000ea60000000a00 */
[----:B------:R-:W-:Y:S01]  /*1f70*/  VIADD R27, R27, 0x200 ;  /* 0x000002001b1b7836 */ /* 0x000fe20000000000 */
[----:B------:R-:W3:Y:S04]  /*1f80*/  LDS.64 R22, [R3+0x100] ;  /* 0x0001000003167984 */ /* 0x000ee80000000a00 */
[----:B------:R-:W4:Y:S01]  /*1f90*/  LDS.64 R24, [R3+0x200] ;  /* 0x0002000003187984 */ /* 0x000f220000000a00 */
[----:B------:R-:W-:-:S03]  /*1fa0*/  ISETP.GE.AND P1, PT, R27, R26, PT ;  /* 0x0000001a1b00720c */ /* 0x000fc60003f26270 */
[----:B------:R-:W5:Y:S04]  /*1fb0*/  LDS.64 R18, [R3+0x300] ;  /* 0x0003000003127984 */ /* 0x000f680000000a00 */
[----:B------:R-:W5:Y:S04]  /*1fc0*/  LDS.64 R6, [R3+0x500] ;  /* 0x0005000003067984 */ /* 0x000f680000000a00 */
[----:B------:R-:W5:Y:S04]  /*1fd0*/  LDS.64 R28, [R3+0x400] ;  /* 0x00040000031c7984 */ /* 0x000f680000000a00 */
[----:B------:R-:W5:Y:S04]  /*1fe0*/  LDS.64 R8, [R3+0x600] ;  /* 0x0006000003087984 */ /* 0x000f680000000a00 */
[----:B0-----:R-:W-:Y:S04]  /*1ff0*/  STG.E desc[UR8][R12.64+-0x200], R15 ;  /* 0xfffe000f0c007986 */ /* 0x001fe8000c101908 */
[----:B------:R-:W-:Y:S04]  /*2000*/  STG.E desc[UR8][R12.64+-0x1fc], R14 ;  /* 0xfffe040e0c007986 */ /* 0x000fe8000c101908 */
[----:B-1----:R-:W-:Y:S04]  /*2010*/  STG.E desc[UR8][R12.64+-0x100], R17 ;  /* 0xffff00110c007986 */ /* 0x002fe8000c101908 */
[----:B------:R-:W-:Y:S04]  /*2020*/  STG.E desc[UR8][R12.64+-0xfc], R16 ;  /* 0xffff04100c007986 */ /* 0x000fe8000c101908 */
[----:B--2---:R-:W-:Y:S04]  /*2030*/  STG.E desc[UR8][R12.64], R21 ;  /* 0x000000150c007986 */ /* 0x004fe8000c101908 */
[----:B------:R-:W-:Y:S04]  /*2040*/  STG.E desc[UR8][R12.64+0x4], R20 ;  /* 0x000004140c007986 */ /* 0x000fe8000c101908 */
[----:B---3--:R-:W-:Y:S04]  /*2050*/  STG.E desc[UR8][R12.64+0x100], R23 ;  /* 0x000100170c007986 */ /* 0x008fe8000c101908 */
[----:B------:R-:W-:Y:S04]  /*2060*/  STG.E desc[UR8][R12.64+0x104], R22 ;  /* 0x000104160c007986 */ /* 0x000fe8000c101908 */
[----:B------:R-:W0:Y:S04]  /*2070*/  LDS.64 R12, [R3+0x700] ;  /* 0x00070000030c7984 */ /* 0x000e280000000a00 */
[----:B----4-:R-:W-:Y:S04]  /*2080*/  STG.E desc[UR8][R10.64+-0x200], R25 ;  /* 0xfffe00190a007986 */ /* 0x010fe8000c101908 */
[----:B------:R-:W-:Y:S04]  /*2090*/  STG.E desc[UR8][R10.64+-0x1fc], R24 ;  /* 0xfffe04180a007986 */ /* 0x000fe8000c101908 */
[----:B------:R-:W1:Y:S04]  /*20a0*/  LDS.64 R14, [R3+0x800] ;  /* 0x00080000030e7984 */ /* 0x000e680000000a00 */
[----:B-----5:R-:W-:Y:S04]  /*20b0*/  STG.E desc[UR8][R10.64+-0x100], R19 ;  /* 0xffff00130a007986 */ /* 0x020fe8000c101908 */
[----:B------:R-:W2:Y:S04]  /*20c0*/  LDS.64 R16, [R3+0x900] ;  /* 0x0009000003107984 */ /* 0x000ea80000000a00 */
[----:B------:R-:W-:Y:S04]  /*20d0*/  STG.E desc[UR8][R10.64+-0xfc], R18 ;  /* 0xffff04120a007986 */ /* 0x000fe8000c101908 */
[----:B------:R-:W3:Y:S04]  /*20e0*/  LDS.64 R18, [R3+0xa00] ;  /* 0x000a000003127984 */ /* 0x000ee80000000a00 */
[----:B------:R-:W4:Y:S04]  /*20f0*/  LDS.64 R20, [R3+0xb00] ;  /* 0x000b000003147984 */ /* 0x000f280000000a00 */
[----:B------:R-:W5:Y:S04]  /*2100*/  LDS.64 R22, [R3+0xc00] ;  /* 0x000c000003167984 */ /* 0x000f680000000a00 */
[----:B------:R0:W5:Y:S04]  /*2110*/  LDS.64 R24, [R3+0xd00] ;  /* 0x000d000003187984 */ /* 0x0001680000000a00 */
[----:B------:R1:W-:Y:S04]  /*2120*/  STG.E desc[UR8][R10.64+0x100], R7 ;  /* 0x000100070a007986 */ /* 0x0003e8000c101908 */
[----:B------:R2:W-:Y:S01]  /*2130*/  STG.E desc[UR8][R10.64], R29 ;  /* 0x0000001d0a007986 */ /* 0x0005e2000c101908 */
[----:B0-----:R-:W-:-:S03]  /*2140*/  VIADD R3, R3, 0x1000 ;  /* 0x0000100003037836 */ /* 0x001fc60000000000 */
[----:B------:R0:W-:Y:S01]  /*2150*/  STG.E desc[UR8][R10.64+0x104], R6 ;  /* 0x000104060a007986 */ /* 0x0001e2000c101908 */
[----:B-1----:R-:W-:-:S03]  /*2160*/  IADD3 R7, PT, PT, R0, 0x100, RZ ;  /* 0x0000010000077810 */ /* 0x002fc60007ffe0ff */
[----:B------:R1:W-:Y:S01]  /*2170*/  STG.E desc[UR8][R10.64+0x4], R28 ;  /* 0x0000041c0a007986 */ /* 0x0003e2000c101908 */
[C---:B--2---:R-:W-:Y:S02]  /*2180*/  VIADD R29, R0.reuse, 0x180 ;  /* 0x00000180001d7836 */ /* 0x044fe40000000000 */
[----:B------:R-:W-:Y:S02]  /*2190*/  VIADD R0, R0, 0x200 ;  /* 0x0000020000007836 */ /* 0x000fe40000000000 */
[----:B0-----:R-:W-:-:S04]  /*21a0*/  IMAD.WIDE R6, R7, 0x8, R4 ;  /* 0x0000000807067825 */ /* 0x001fc800078e0204 */
[----:B-1----:R-:W-:Y:S01]  /*21b0*/  IMAD.WIDE R28, R29, 0x8, R4 ;  /* 0x000000081d1c7825 */ /* 0x002fe200078e0204 */
[----:B------:R0:W-:Y:S04]  /*21c0*/  STG.E desc[UR8][R6.64+-0x200], R9 ;  /* 0xfffe000906007986 */ /* 0x0001e8000c101908 */
[----:B------:R0:W-:Y:S04]  /*21d0*/  STG.E desc[UR8][R6.64+-0x1fc], R8 ;  /* 0xfffe040806007986 */ /* 0x0001e8000c101908 */
[----:B------:R0:W-:Y:S04]  /*21e0*/  STG.E desc[UR8][R6.64+-0x100], R13 ;  /* 0xffff000d06007986 */ /* 0x0001e8000c101908 */
[----:B------:R0:W-:Y:S04]  /*21f0*/  STG.E desc[UR8][R6.64+-0xfc], R12 ;  /* 0xffff040c06007986 */ /* 0x0001e8000c101908 */
[----:B------:R0:W-:Y:S04]  /*2200*/  STG.E desc[UR8][R6.64], R15 ;  /* 0x0000000f06007986 */ /* 0x0001e8000c101908 */
[----:B------:R0:W-:Y:S04]  /*2210*/  STG.E desc[UR8][R6.64+0x4], R14 ;  /* 0x0000040e06007986 */ /* 0x0001e8000c101908 */
[----:B------:R0:W-:Y:S04]  /*2220*/  STG.E desc[UR8][R6.64+0x100], R17 ;  /* 0x0001001106007986 */ /* 0x0001e8000c101908 */
[----:B------:R0:W-:Y:S04]  /*2230*/  STG.E desc[UR8][R6.64+0x104], R16 ;  /* 0x0001041006007986 */ /* 0x0001e8000c101908 */
[----:B---3--:R0:W-:Y:S04]  /*2240*/  STG.E desc[UR8][R28.64+-0x200], R19 ;  /* 0xfffe00131c007986 */ /* 0x0081e8000c101908 */
[----:B------:R0:W-:Y:S04]  /*2250*/  STG.E desc[UR8][R28.64+-0x1fc], R18 ;  /* 0xfffe04121c007986 */ /* 0x0001e8000c101908 */
[----:B----4-:R0:W-:Y:S04]  /*2260*/  STG.E desc[UR8][R28.64+-0x100], R21 ;  /* 0xffff00151c007986 */ /* 0x0101e8000c101908 */
[----:B------:R0:W-:Y:S04]  /*2270*/  STG.E desc[UR8][R28.64+-0xfc], R20 ;  /* 0xffff04141c007986 */ /* 0x0001e8000c101908 */
[----:B-----5:R0:W-:Y:S04]  /*2280*/  STG.E desc[UR8][R28.64], R23 ;  /* 0x000000171c007986 */ /* 0x0201e8000c101908 */
[----:B------:R0:W-:Y:S04]  /*2290*/  STG.E desc[UR8][R28.64+0x4], R22 ;  /* 0x000004161c007986 */ /* 0x0001e8000c101908 */
[----:B------:R0:W-:Y:S04]  /*22a0*/  STG.E desc[UR8][R28.64+0x100], R25 ;  /* 0x000100191c007986 */ /* 0x0001e8000c101908 */
[----:B------:R0:W-:Y:S01]  /*22b0*/  STG.E desc[UR8][R28.64+0x104], R24 ;  /* 0x000104181c007986 */ /* 0x0001e2000c101908 */
[----:B------:R-:W-:Y:S05]  /*22c0*/  @!P1 BRA `(.L_x_62) ;  /* 0xfffffffc00109947 */ /* 0x000fea000383ffff */
.L_x_61:
[----:B------:R-:W-:Y:S05]  /*22d0*/  BSYNC.RECONVERGENT B0 ;  /* 0x0000000000007941 */ /* 0x000fea0003800200 */
.L_x_60:
[----:B0-----:R-:W-:Y:S01]  /*22e0*/  IMAD.IADD R6, R2, 0x1, -R27 ;  /* 0x0000000102067824 */ /* 0x001fe200078e0a1b */
[----:B------:R-:W-:Y:S04]  /*22f0*/  BSSY.RECONVERGENT B0, `(.L_x_63) ;  /* 0x0000022000007945 */ /* 0x000fe80003800200 */
[----:B------:R-:W-:-:S13]  /*2300*/  ISETP.GT.AND P1, PT, R6, 0x80, PT ;  /* 0x000000800600780c */ /* 0x000fda0003f24270 */
[----:B------:R-:W-:Y:S05]  /*2310*/  @!P1 BRA `(.L_x_64) ;  /* 0x00000000007c9947 */ /* 0x000fea0003800000 */
[----:B------:R-:W0:Y:S01]  /*2320*/  LDS.64 R22, [R3+-0x200] ;  /* 0xfffe000003167984 */ /* 0x000e220000000a00 */
[C---:B------:R-:W-:Y:S01]  /*2330*/  VIADD R25, R0.reuse, 0x80 ;  /* 0x0000008000197836 */ /* 0x040fe20000000000 */
[----:B------:R-:W-:Y:S01]  /*2340*/  PLOP3.LUT P0, PT, PT, PT, PT, 0x8, 0x80 ;  /* 0x000000000080781c */ /* 0x000fe20003f0e170 */
[C-C-:B-1----:R-:W-:Y:S01]  /*2350*/  IMAD.WIDE R14, R0.reuse, 0x8, R4.reuse ;  /* 0x00000008000e7825 */ /* 0x142fe200078e0204 */
[----:B------:R-:W1:Y:S01]  /*2360*/  LDS.64 R20, [R3+-0x100] ;  /* 0xffff000003147984 */ /* 0x000e620000000a00 */
[----:B------:R-:W-:Y:S02]  /*2370*/  IADD3 R27, PT, PT, R27, 0x100, RZ ;  /* 0x000001001b1b7810 */ /* 0x000fe40007ffe0ff */
[----:B------:R-:W-:Y:S01]  /*2380*/  IMAD.WIDE R24, R25, 0x8, R4 ;  /* 0x0000000819187825 */ /* 0x000fe200078e0204 */
[----:B------:R-:W3:Y:S03]  /*2390*/  LDS.64 R18, [R3] ;  /* 0x0000000003127984 */ /* 0x000ee60000000a00 */
[----:B------:R-:W-:Y:S01]  /*23a0*/  VIADD R0, R0, 0x100 ;  /* 0x0000010000007836 */ /* 0x000fe20000000000 */
[----:B------:R-:W5:Y:S04]  /*23b0*/  LDS.64 R16, [R3+0x100] ;  /* 0x0001000003107984 */ /* 0x000f680000000a00 */
[----:B----4-:R-:W4:Y:S04]  /*23c0*/  LDS.64 R12, [R3+0x200] ;  /* 0x00020000030c7984 */ /* 0x010f280000000a00 */
[----:B--2---:R-:W2:Y:S04]  /*23d0*/  LDS.64 R10, [R3+0x300] ;  /* 0x00030000030a7984 */ /* 0x004ea80000000a00 */
[----:B------:R-:W2:Y:S04]  /*23e0*/  LDS.64 R8, [R3+0x400] ;  /* 0x0004000003087984 */ /* 0x000ea80000000a00 */
[----:B------:R0:W2:Y:S02]  /*23f0*/  LDS.64 R6, [R3+0x500] ;  /* 0x0005000003067984 */ /* 0x0000a40000000a00 */
[----:B0-----:R-:W-:-:S02]  /*2400*/  VIADD R3, R3, 0x800 ;  /* 0x0000080003037836 */ /* 0x001fc40000000000 */
[----:B------:R0:W-:Y:S04]  /*2410*/  STG.E desc[UR8][R14.64+-0x200], R23 ;  /* 0xfffe00170e007986 */ /* 0x0001e8000c101908 */
[----:B------:R0:W-:Y:S04]  /*2420*/  STG.E desc[UR8][R14.64+-0x1fc], R22 ;  /* 0xfffe04160e007986 */ /* 0x0001e8000c101908 */
[----:B-1----:R0:W-:Y:S04]  /*2430*/  STG.E desc[UR8][R14.64+-0x100], R21 ;  /* 0xffff00150e007986 */ /* 0x0021e8000c101908 */
[----:B------:R0:W-:Y:S04]  /*2440*/  STG.E desc[UR8][R14.64+-0xfc], R20 ;  /* 0xffff04140e007986 */ /* 0x0001e8000c101908 */
[----:B---3--:R0:W-:Y:S04]  /*2450*/  STG.E desc[UR8][R14.64], R19 ;  /* 0x000000130e007986 */ /* 0x0081e8000c101908 */
[----:B------:R0:W-:Y:S04]  /*2460*/  STG.E desc[UR8][R14.64+0x4], R18 ;  /* 0x000004120e007986 */ /* 0x0001e8000c101908 */
[----:B-----5:R0:W-:Y:S04]  /*2470*/  STG.E desc[UR8][R14.64+0x100], R17 ;  /* 0x000100110e007986 */ /* 0x0201e8000c101908 */
[----:B------:R0:W-:Y:S04]  /*2480*/  STG.E desc[UR8][R14.64+0x104], R16 ;  /* 0x000104100e007986 */ /* 0x0001e8000c101908 */
[----:B----4-:R0:W-:Y:S04]  /*2490*/  STG.E desc[UR8][R24.64+-0x200], R13 ;  /* 0xfffe000d18007986 */ /* 0x0101e8000c101908 */
[----:B------:R0:W-:Y:S04]  /*24a0*/  STG.E desc[UR8][R24.64+-0x1fc], R12 ;  /* 0xfffe040c18007986 */ /* 0x0001e8000c101908 */
[----:B--2---:R0:W-:Y:S04]  /*24b0*/  STG.E desc[UR8][R24.64+-0x100], R11 ;  /* 0xffff000b18007986 */ /* 0x0041e8000c101908 */
[----:B------:R0:W-:Y:S04]  /*24c0*/  STG.E desc[UR8][R24.64+-0xfc], R10 ;  /* 0xffff040a18007986 */ /* 0x0001e8000c101908 */
[----:B------:R0:W-:Y:S04]  /*24d0*/  STG.E desc[UR8][R24.64], R9 ;  /* 0x0000000918007986 */ /* 0x0001e8000c101908 */
[----:B------:R0:W-:Y:S04]  /*24e0*/  STG.E desc[UR8][R24.64+0x4], R8 ;  /* 0x0000040818007986 */ /* 0x0001e8000c101908 */
[----:B------:R0:W-:Y:S04]  /*24f0*/  STG.E desc[UR8][R24.64+0x100], R7 ;  /* 0x0001000718007986 */ /* 0x0001e8000c101908 */
[----:B------:R0:W-:Y:S02]  /*2500*/  STG.E desc[UR8][R24.64+0x104], R6 ;  /* 0x0001040618007986 */ /* 0x0001e4000c101908 */
.L_x_64:
[----:B------:R-:W-:Y:S05]  /*2510*/  BSYNC.RECONVERGENT B0 ;  /* 0x0000000000007941 */ /* 0x000fea0003800200 */
.L_x_63:
[----:B------:R-:W-:-:S13]  /*2520*/  ISETP.LT.OR P0, PT, R27, R2, P0 ;  /* 0x000000021b00720c */ /* 0x000fda0000701670 */
[----:B------:R-:W-:Y:S05]  /*2530*/  @!P0 EXIT ;  /* 0x000000000000894d */ /* 0x000fea0003800000 */
[----:B0-----:R-:W0:Y:S01]  /*2540*/  LDS.64 R6, [R3+-0x200] ;  /* 0xfffe000003067984 */ /* 0x001e220000000a00 */
[----:B------:R-:W-:-:S03]  /*2550*/  IMAD.WIDE R4, R0, 0x8, R4 ;  /* 0x0000000800047825 */ /* 0x000fc600078e0204 */
[----:B-1----:R-:W1:Y:S04]  /*2560*/  LDS.64 R8, [R3+-0x100] ;  /* 0xffff000003087984 */ /* 0x002e680000000a00 */
[----:B--2---:R-:W2:Y:S04]  /*2570*/  LDS.64 R10, [R3] ;  /* 0x00000000030a7984 */ /* 0x004ea80000000a00 */
[----:B----4-:R-:W3:Y:S04]  /*2580*/  LDS.64 R12, [R3+0x100] ;  /* 0x00010000030c7984 */ /* 0x010ee80000000a00 */
[----:B0-----:R-:W-:Y:S04]  /*2590*/  STG.E desc[UR8][R4.64+-0x200], R7 ;  /* 0xfffe000704007986 */ /* 0x001fe8000c101908 */
[----:B------:R-:W-:Y:S04]  /*25a0*/  STG.E desc[UR8][R4.64+-0x1fc], R6 ;  /* 0xfffe040604007986 */ /* 0x000fe8000c101908 */
[----:B-1----:R-:W-:Y:S04]  /*25b0*/  STG.E desc[UR8][R4.64+-0x100], R9 ;  /* 0xffff000904007986 */ /* 0x002fe8000c101908 */
[----:B------:R-:W-:Y:S04]  /*25c0*/  STG.E desc[UR8][R4.64+-0xfc], R8 ;  /* 0xffff040804007986 */ /* 0x000fe8000c101908 */
[----:B--2---:R-:W-:Y:S04]  /*25d0*/  STG.E desc[UR8][R4.64], R11 ;  /* 0x0000000b04007986 */ /* 0x004fe8000c101908 */
[----:B------:R-:W-:Y:S04]  /*25e0*/  STG.E desc[UR8][R4.64+0x4], R10 ;  /* 0x0000040a04007986 */ /* 0x000fe8000c101908 */
[----:B---3--:R-:W-:Y:S04]  /*25f0*/  STG.E desc[UR8][R4.64+0x100], R13 ;  /* 0x0001000d04007986 */ /* 0x008fe8000c101908 */
[----:B------:R-:W-:Y:S01]  /*2600*/  STG.E desc[UR8][R4.64+0x104], R12 ;  /* 0x0001040c04007986 */ /* 0x000fe2000c101908 */
[----:B------:R-:W-:Y:S05]  /*2610*/  EXIT ;  /* 0x000000000000794d */ /* 0x000fea0003800000 */
.L_x_11:
[----:B------:R-:W-:Y:S01]  /*2620*/  BSSY B1, `(.L_x_65) ;  /* 0x0000006000017945 */ /* 0x000fe20003800000 */
[----:B------:R-:W-:Y:S01]  /*2630*/  PLOP3.LUT P1, PT, P0, PT, PT, 0x8, 0x80 ;  /* 0x000000000080781c */ /* 0x000fe2000072e170 */
[----:B------:R-:W-:-:S12]  /*2640*/  IMAD.MOV.U32 R23, RZ, RZ, -0x1 ;  /* 0xffffffffff177424 */ /* 0x000fd800078e00ff */
[----:B------:R-:W-:Y:S05]  /*2650*/  WARPSYNC.COLLECTIVE R23, `(.L_x_66) ;  /* 0x0000000017087348 */ /* 0x000fea0003c00000 */
[----:B------:R-:W-:Y:S01]  /*2660*/  VOTE.ANY R21, PT, P1 ;  /* 0x0000000000157806 */ /* 0x000fe200008e0100 */
[----:B------:R-:W-:Y:S06]  /*2670*/  ENDCOLLECTIVE ;  /* 0x000000000000791b */ /* 0x000fec0003800000 */
.L_x_66:
[----:B------:R-:W-:Y:S05]  /*2680*/  BSYNC B1 ;  /* 0x0000000000017941 */ /* 0x000fea0003800000 */
.L_x_65:
[----:B------:R-:W-:Y:S01]  /*2690*/  IMAD.MOV.U32 R3, RZ, RZ, R21 ;  /* 0x000000ffff037224 */ /* 0x000fe200078e0015 */
[----:B------:R-:W-:Y:S06]  /*26a0*/  BRA `(.L_x_67) ;  /* 0xffffffe000747947 */ /* 0x000fec000383ffff */
.L_x_13:
[----:B------:R-:W-:Y:S01]  /*26b0*/  BSSY B1, `(.L_x_68) ;  /* 0x0000008000017945 */ /* 0x000fe20003800000 */
[----:B-1----:R-:W-:Y:S01]  /*26c0*/  IMAD.MOV.U32 R20, RZ, RZ, R4 ;  /* 0x000000ffff147224 */ /* 0x002fe200078e0004 */
[----:B------:R-:W-:Y:S01]  /*26d0*/  MOV R25, 0x1f ;  /* 0x0000001f00197802 */ /* 0x000fe20000000f00 */
[----:B------:R-:W-:Y:S02]  /*26e0*/  IMAD.MOV.U32 R22, RZ, RZ, RZ ;  /* 0x000000ffff167224 */ /* 0x000fe400078e00ff */
[----:B------:R-:W-:-:S07]  /*26f0*/  IMAD.MOV.U32 R23, RZ, RZ, -0x1 ;  /* 0xffffffffff177424 */ /* 0x000fce00078e00ff */
[----:B0-----:R-:W-:Y:S05]  /*2700*/  WARPSYNC.COLLECTIVE R23, `(.L_x_69) ;  /* 0x0000000017087348 */ /* 0x001fea0003c00000 */
[----:B------:R1:W2:Y:S02]  /*2710*/  SHFL.IDX P2, R20, R20, R22, R25 ;  /* 0x0000001614147389 */ /* 0x0002a40000040019 */
[----:B012---:R-:W-:Y:S05]  /*2720*/  ENDCOLLECTIVE ;  /* 0x000000000000791b */ /* 0x007fea0003800000 */
.L_x_69:
[----:B------:R-:W-:Y:S05]  /*2730*/  BSYNC B1 ;  /* 0x0000000000017941 */ /* 0x000fea0003800000 */
.L_x_68:
[----:B------:R-:W-:Y:S01]  /*2740*/  IMAD.MOV.U32 R4, RZ, RZ, R20 ;  /* 0x000000ffff047224 */ /* 0x000fe200078e0014 */
[----:B------:R-:W-:Y:S06]  /*2750*/  BRA `(.L_x_70) ;  /* 0xffffffe000747947 */ /* 0x000fec000383ffff */
.L_x_15:
[----:B------:R-:W-:Y:S01]  /*2760*/  BSSY B1, `(.L_x_71) ;  /* 0x0000008000017945 */ /* 0x000fe20003800000 */
[----:B--2---:R-:W-:Y:S02]  /*2770*/  IMAD.MOV.U32 R20, RZ, RZ, R4 ;  /* 0x000000ffff147224 */ /* 0x004fe400078e0004 */
[----:B------:R-:W-:Y:S02]  /*2780*/  IMAD.MOV.U32 R22, RZ, RZ, RZ ;  /* 0x000000ffff167224 */ /* 0x000fe400078e00ff */
[----:B------:R-:W-:Y:S02]  /*2790*/  IMAD.MOV.U32 R25, RZ, RZ, 0x1f ;  /* 0x0000001fff197424 */ /* 0x000fe400078e00ff */
[----:B------:R-:W-:-:S07]  /*27a0*/  IMAD.MOV.U32 R23, RZ, RZ, -0x1 ;  /* 0xffffffffff177424 */ /* 0x000fce00078e00ff */
[----:B01----:R-:W-:Y:S05]  /*27b0*/  WARPSYNC.COLLECTIVE R23, `(.L_x_72) ;  /* 0x0000000017087348 */ /* 0x003fea0003c00000 */
[----:B------:R2:W3:Y:S02]  /*27c0*/  SHFL.IDX P2, R20, R20, R22, R25 ;  /* 0x0000001614147389 */ /* 0x0004e40000040019 */
[----:B0123--:R-:W-:Y:S05]  /*27d0*/  ENDCOLLECTIVE ;  /* 0x000000000000791b */ /* 0x00ffea0003800000 */
.L_x_72:
[----:B------:R-:W-:Y:S05]  /*27e0*/  BSYNC B1 ;  /* 0x0000000000017941 */ /* 0x000fea0003800000 */
.L_x_71:
[----:B------:R-:W-:Y:S01]  /*27f0*/  MOV R4, R20 ;  /* 0x0000001400047202 */ /* 0x000fe20000000f00 */
[----:B------:R-:W-:Y:S06]  /*2800*/  BRA `(.L_x_73) ;  /* 0xffffffe0006c7947 */ /* 0x000fec000383ffff */
.L_x_21:
[----:B------:R-:W-:Y:S01]  /*2810*/  BSSY B1, `(.L_x_74) ;  /* 0x0000005000017945 */ /* 0x000fe20003800000 */
[----:B------:R-:W-:-:S07]  /*2820*/  IMAD.MOV.U32 R23, RZ, RZ, -0x1 ;  /* 0xffffffffff177424 */ /* 0x000fce00078e00ff */
[----:B01234-:R-:W-:Y:S05]  /*2830*/  WARPSYNC.COLLECTIVE R23, `(.L_x_75) ;  /* 0x0000000017087348 */ /* 0x01ffea0003c00000 */
[----:B------:R-:W-:Y:S01]  /*2840*/  NOP ;  /* 0x0000000000007918 */ /* 0x000fe20000000000 */
[----:B01234-:R-:W-:Y:S05]  /*2850*/  ENDCOLLECTIVE ;  /* 0x000000000000791b */ /* 0x01ffea0003800000 */
.L_x_75:
[----:B------:R-:W-:Y:S05]  /*2860*/  BSYNC B1 ;  /* 0x0000000000017941 */ /* 0x000fea0003800000 */
.L_x_74:
[----:B------:R-:W-:Y:S05]  /*2870*/  BRA `(.L_x_76) ;  /* 0xffffffe400407947 */ /* 0x000fea000383ffff */
.L_x_29:
[----:B------:R-:W-:Y:S01]  /*2880*/  BSSY B1, `(.L_x_77) ;  /* 0x0000005000017945 */ /* 0x000fe20003800000 */
[----:B--2---:R-:W-:-:S07]  /*2890*/  IMAD.MOV.U32 R23, RZ, RZ, -0x1 ;  /* 0xffffffffff177424 */ /* 0x004fce00078e00ff */
[----:B01----:R-:W-:Y:S05]  /*28a0*/  WARPSYNC.COLLECTIVE R23, `(.L_x_78) ;  /* 0x0000000017087348 */ /* 0x003fea0003c00000 */
[----:B------:R-:W-:Y:S01]  /*28b0*/  NOP ;  /* 0x0000000000007918 */ /* 0x000fe20000000000 */
[----:B01----:R-:W-:Y:S05]  /*28c0*/  ENDCOLLECTIVE ;  /* 0x000000000000791b */ /* 0x003fea0003800000 */
.L_x_78:
[----:B------:R-:W-:Y:S05]  /*28d0*/  BSYNC B1 ;  /* 0x0000000000017941 */ /* 0x000fea0003800000 */
.L_x_77:
[----:B------:R-:W-:Y:S05]  /*28e0*/  BRA `(.L_x_79) ;  /* 0xffffffe400b07947 */ /* 0x000fea000383ffff */
.L_x_32:
[----:B------:R-:W-:Y:S01]  /*28f0*/  BSSY B1, `(.L_x_80) ;  /* 0x0000005000017945 */ /* 0x000fe20003800000 */
[----:B--2---:R-:W-:-:S07]  /*2900*/  IMAD.MOV.U32 R23, RZ, RZ, -0x1 ;  /* 0xffffffffff177424 */ /* 0x004fce00078e00ff */
[----:B01-34-:R-:W-:Y:S05]  /*2910*/  WARPSYNC.COLLECTIVE R23, `(.L_x_81) ;  /* 0x0000000017087348 */ /* 0x01bfea0003c00000 */
[----:B------:R-:W-:Y:S01]  /*2920*/  NOP ;  /* 0x0000000000007918 */ /* 0x000fe20000000000 */
[----:B01-34-:R-:W-:Y:S05]  /*2930*/  ENDCOLLECTIVE ;  /* 0x000000000000791b */ /* 0x01bfea0003800000 */
.L_x_81:
[----:B------:R-:W-:Y:S05]  /*2940*/  BSYNC B1 ;  /* 0x0000000000017941 */ /* 0x000fea0003800000 */
.L_x_80:
[----:B------:R-:W-:Y:S01]  /*2950*/  IMAD.MOV.U32 R23, RZ, RZ, -0x1 ;  /* 0xffffffffff177424 */ /* 0x000fe200078e00ff */
[----:B------:R0:W-:Y:S06]  /*2960*/  @!P1 STS [R13], RZ ;  /* 0x000000ff0d009388 */ /* 0x0001ec0000000800 */
[----:B0-----:R-:W-:Y:S05]  /*2970*/  WARPSYNC.COLLECTIVE R23, `(.L_x_82) ;  /* 0x0000000017087348 */ /* 0x001fea0003c00000 */
[----:B------:R-:W-:Y:S01]  /*2980*/  NOP ;  /* 0x0000000000007918 */ /* 0x000fe20000000000 */
[----:B0-----:R-:W-:Y:S05]  /*2990*/  ENDCOLLECTIVE ;  /* 0x000000000000791b */ /* 0x001fea0003800000 */
.L_x_82:
[----:B------:R-:W0:Y:S02]  /*29a0*/  LDS R5, [R14+-0x8] ;  /* 0xfffff8000e057984 */ /* 0x000e240000000800 */
[----:B0-----:R-:W-:-:S04]  /*29b0*/  FSETP.LT.AND P0, PT, R2, R5, P0 ;  /* 0x000000050200720b */ /* 0x001fc80000701000 */
[----:B------:R-:W-:-:S13]  /*29c0*/  PLOP3.LUT P1, PT, P0, PT, PT, 0x80, 0x8 ;  /* 0x000000000008781c */ /* 0x000fda000072f070 */
[----:B------:R-:W-:Y:S05]  /*29d0*/  WARPSYNC.COLLECTIVE R23, `(.L_x_83) ;  /* 0x0000000017087348 */ /* 0x000fea0003c00000 */
[----:B------:R-:W-:Y:S01]  /*29e0*/  VOTE.ANY R21, PT, P1 ;  /* 0x0000000000157806 */ /* 0x000fe200008e0100 */
[----:B------:R-:W-:Y:S06]  /*29f0*/  ENDCOLLECTIVE ;  /* 0x000000000000791b */ /* 0x000fec0003800000 */
.L_x_83:
[----:B------:R-:W-:Y:S05]  /*2a00*/  BRA `(.L_x_33) ;  /* 0xffffffe800047947 */ /* 0x000fea000383ffff */
.L_x_34:
[----:B------:R-:W-:Y:S01]  /*2a10*/  BSSY B1, `(.L_x_84) ;  /* 0x0000007000017945 */ /* 0x000fe20003800000 */
[----:B------:R-:W-:Y:S01]  /*2a20*/  IMAD.MOV.U32 R22, RZ, RZ, RZ ;  /* 0x000000ffff167224 */ /* 0x000fe200078e00ff */
[----:B------:R-:W-:Y:S01]  /*2a30*/  MOV R23, 0xffffffff ;  /* 0xffffffff00177802 */ /* 0x000fe20000000f00 */
[----:B------:R-:W-:-:S07]  /*2a40*/  IMAD.MOV.U32 R25, RZ, RZ, 0x1f ;  /* 0x0000001fff197424 */ /* 0x000fce00078e00ff */
[----:B0--34-:R-:W-:Y:S05]  /*2a50*/  WARPSYNC.COLLECTIVE R23, `(.L_x_85) ;  /* 0x0000000017087348 */ /* 0x019fea0003c00000 */
[----:B---3--:R1:W2:Y:S02]  /*2a60*/  SHFL.IDX P2, R20, R20, R22, R25 ;  /* 0x0000001614147389 */ /* 0x0082a40000040019 */
[----:B012-4-:R-:W-:Y:S05]  /*2a70*/  ENDCOLLECTIVE ;  /* 0x000000000000791b */ /* 0x017fea0003800000 */
.L_x_85:
[----:B------:R-:W-:Y:S05]  /*2a80*/  BSYNC B1 ;  /* 0x0000000000017941 */ /* 0x000fea0003800000 */
.L_x_84:
[----:B------:R-:W-:Y:S01]  /*2a90*/  ISETP.GE.U32.OR P2, PT, R6, R7, !P0 ;  /* 0x000000070600720c */ /* 0x000fe20004746470 */
[----:B------:R-:W-:Y:S02]  /*2aa0*/  @!P1 IMAD.IADD R24, R7, 0x1, R20 ;  /* 0x0000000107189824 */ /* 0x000fe400078e0214 */
[----:B------:R-:W-:-:S10]  /*2ab0*/  IMAD.MOV.U32 R23, RZ, RZ, -0x1 ;  /* 0xffffffffff177424 */ /* 0x000fd400078e00ff */
[----:B------:R-:W-:-:S05]  /*2ac0*/  @!P2 IADD3 R22, PT, PT, R20, R19, R6 ;  /* 0x000000131416a210 */ /* 0x000fca0007ffe006 */
[----:B------:R-:W-:-:S05]  /*2ad0*/  @!P2 IMAD R22, R22, 0x8, R11 ;  /* 0x000000081616a824 */ /* 0x000fca00078e020b */
[----:B------:R0:W-:Y:S02]  /*2ae0*/  @!P2 STS.64 [R22], R2 ;  /* 0x000000021600a388 */ /* 0x0001e40000000a00 */
[----:B0-----:R-:W-:Y:S05]  /*2af0*/  WARPSYNC.COLLECTIVE R23, `(.L_x_86) ;  /* 0x0000000017087348 */ /* 0x001fea0003c00000 */
[----:B------:R-:W-:Y:S01]  /*2b00*/  NOP ;  /* 0x0000000000007918 */ /* 0x000fe20000000000 */
[----:B0-----:R-:W-:Y:S05]  /*2b10*/  ENDCOLLECTIVE ;  /* 0x000000000000791b */ /* 0x001fea0003800000 */
.L_x_86:
[----:B------:R0:W-:Y:S02]  /*2b20*/  @!P1 STS [R13], R24 ;  /* 0x000000180d009388 */ /* 0x0001e40000000800 */
[----:B0-----:R-:W-:Y:S05]  /*2b30*/  WARPSYNC.COLLECTIVE R23, `(.L_x_87) ;  /* 0x0000000017087348 */ /* 0x001fea0003c00000 */
[----:B------:R-:W-:Y:S01]  /*2b40*/  NOP ;  /* 0x0000000000007918 */ /* 0x000fe20000000000 */
[----:B0-----:R-:W-:Y:S05]  /*2b50*/  ENDCOLLECTIVE ;  /* 0x000000000000791b */ /* 0x001fea0003800000 */
.L_x_87:
[----:B------:R-:W-:Y:S05]  /*2b60*/  BRA `(.L_x_88) ;  /* 0xffffffe400947947 */ /* 0x000fea000383ffff */
.L_x_35:
[----:B------:R-:W-:Y:S01]  /*2b70*/  BSSY B1, `(.L_x_89) ;  /* 0x0000006000017945 */ /* 0x000fe20003800000 */
[----:B------:R-:W-:Y:S01]  /*2b80*/  PLOP3.LUT P1, PT, P0, PT, PT, 0x80, 0x8 ;  /* 0x000000000008781c */ /* 0x000fe2000072f070 */
[----:B------:R-:W-:-:S12]  /*2b90*/  IMAD.MOV.U32 R23, RZ, RZ, -0x1 ;  /* 0xffffffffff177424 */ /* 0x000fd800078e00ff */
[----:B01----:R-:W-:Y:S05]  /*2ba0*/  WARPSYNC.COLLECTIVE R23, `(.L_x_90) ;  /* 0x0000000017087348 */ /* 0x003fea0003c00000 */
[----:B------:R-:W-:Y:S01]  /*2bb0*/  VOTE.ANY R21, PT, P1 ;  /* 0x0000000000157806 */ /* 0x000fe200008e0100 */
[----:B01----:R-:W-:Y:S06]  /*2bc0*/  ENDCOLLECTIVE ;  /* 0x000000000000791b */ /* 0x003fec0003800000 */
.L_x_90:
[----:B------:R-:W-:Y:S05]  /*2bd0*/  BSYNC B1 ;  /* 0x0000000000017941 */ /* 0x000fea0003800000 */
.L_x_89:
[----:B------:R-:W-:Y:S05]  /*2be0*/  BRA `(.L_x_33) ;  /* 0xffffffe4008c7947 */ /* 0x000fea000383ffff */
.L_x_38:
[----:B------:R-:W-:Y:S01]  /*2bf0*/  BSSY B0, `(.L_x_91) ;  /* 0x0000005000007945 */ /* 0x000fe20003800000 */
[----:B------:R-:W-:-:S07]  /*2c00*/  IMAD.MOV.U32 R23, RZ, RZ, -0x1 ;  /* 0xffffffffff177424 */ /* 0x000fce00078e00ff */
[----:B012---:R-:W-:Y:S05]  /*2c10*/  WARPSYNC.COLLECTIVE R23, `(.L_x_92) ;  /* 0x0000000017087348 */ /* 0x007fea0003c00000 */
[----:B------:R-:W-:Y:S01]  /*2c20*/  NOP ;  /* 0x0000000000007918 */ /* 0x000fe20000000000 */
[----:B012---:R-:W-:Y:S05]  /*2c30*/  ENDCOLLECTIVE ;  /* 0x000000000000791b */ /* 0x007fea0003800000 */
.L_x_92:
[----:B------:R-:W-:Y:S05]  /*2c40*/  BSYNC B0 ;  /* 0x0000000000007941 */ /* 0x000fea0003800000 */
.L_x_91:
[----:B------:R-:W-:Y:S05]  /*2c50*/  BRA `(.L_x_93) ;  /* 0xffffffe400947947 */ /* 0x000fea000383ffff */
.L_x_94:
[----:B------:R-:W-:-:S00]  /*2c60*/  BRA `(.L_x_94) ;  /* 0xfffffffc00fc7947 */ /* 0x000fc0000383ffff */
[----:B------:R-:W-:-:S00]  /*2c70*/  NOP ;  /* 0x0000000000007918 */ /* 0x000fc00000000000 */
        /* <DEDUP_REMOVED lines=8> */
.L_x_95:


//--------------------- .nv.shared._Z13knn_kernel_2dPK6float2iS1_iP6PairIFii --------------------------
	.section	.nv.shared._Z13knn_kernel_2dPK6float2iS1_iP6PairIFii,"aw",@nobits
	.sectionflags	@""
	.align	16
	.zero		1024


//--------------------- .nv.shared.reserved.0     --------------------------
	.section	.nv.shared.reserved.0,"aw",@nobits
	.weak		__nv_reservedSMEM_offset_0_alias
	.size		__nv_reservedSMEM_offset_0_alias, 0, 64
	.other		__nv_reservedSMEM_offset_0_alias,@"STO_CUDA_RESERVED_SHARED STV_DEFAULT"
__nv_reservedSMEM_offset_0_alias:
	.zero		0
	.zero		64


//--------------------- .nv.constant0._Z13knn_kernel_2dPK6float2iS1_iP6PairIFii --------------------------
	.section	.nv.constant0._Z13knn_kernel_2dPK6float2iS1_iP6PairIFii,"a",@progbits
	.sectionflags	@""
	.align	4
.nv.constant0._Z13knn_kernel_2dPK6float2iS1_iP6PairIFii:
	.zero		944


//--------------------- SYMBOLS --------------------------

	.type		.nv.reservedSmem.offset0,@object
	.size		.nv.reservedSmem.offset0,0x4
	.type		.nv.reservedSmem.cap,@object
	.size		.nv.reservedSmem.cap,0x4
